// auto-generated by cutlass_sweep.gemm — config: {"arch": "sm_100", "cluster_m": 1, "cluster_n": 1, "dtype": "bf16", "dtype_b": "bf16", "layout": "nt", "stages": 0, "tile_k": 256, "tile_m": 64, "tile_n": 64}
#include "cutlass/cutlass.h"
#include "cutlass/gemm/collective/collective_builder.hpp"
#include "cutlass/gemm/device/gemm_universal_adapter.h"
#include "cutlass/gemm/kernel/gemm_universal.hpp"
#include "cutlass/epilogue/collective/collective_builder.hpp"

using ElemA = cutlass::bfloat16_t;
using ElemB = cutlass::bfloat16_t;
using ElemCD = cutlass::bfloat16_t;
using Acc  = float;
using TileShape    = cute::Shape<cute::_64, cute::_64, cute::_256>;
using ClusterShape = cute::Shape<cute::_1, cute::_1, cute::_1>;

using CollectiveEpilogue = typename cutlass::epilogue::collective::CollectiveBuilder<
    cutlass::arch::Sm100, cutlass::arch::OpClassTensorOp,
    TileShape, ClusterShape,
    cutlass::epilogue::collective::EpilogueTileAuto,
    Acc, Acc,
    ElemCD, cutlass::layout::RowMajor, 128 / cutlass::sizeof_bits<ElemCD>::value,
    ElemCD, cutlass::layout::RowMajor, 128 / cutlass::sizeof_bits<ElemCD>::value,
    cutlass::epilogue::collective::EpilogueScheduleAuto
  >::CollectiveOp;

using CollectiveMainloop = typename cutlass::gemm::collective::CollectiveBuilder<
    cutlass::arch::Sm100, cutlass::arch::OpClassTensorOp,
    ElemA, cutlass::layout::RowMajor, 128 / cutlass::sizeof_bits<ElemA>::value,
    ElemB, cutlass::layout::ColumnMajor, 128 / cutlass::sizeof_bits<ElemB>::value,
    Acc,
    TileShape, ClusterShape,
    cutlass::gemm::collective::StageCountAutoCarveout<static_cast<int>(sizeof(typename CollectiveEpilogue::SharedStorage))>,
    cutlass::gemm::collective::KernelScheduleAuto
  >::CollectiveOp;

using GemmKernel = cutlass::gemm::kernel::GemmUniversal<
    cute::Shape<int,int,int,int>,
    CollectiveMainloop,
    CollectiveEpilogue
>;
using Gemm = cutlass::gemm::device::GemmUniversalAdapter<GemmKernel>;

// Force the device kernel symbol into the cubin without needing a host main.
auto* _anchor = &cutlass::device_kernel<GemmKernel>;


// ===== COMPILED SASS (sm_100a) =====

	.target	sm_100a

	.elftype	@"ET_EXEC"


//--------------------- .note.nv.tkinfo           --------------------------
	.section	.note.nv.tkinfo,"",@"SHT_NOTE"
	.sectionflags	@"SHF_NOTE_NV_TKINFO"
	.tkinfo
        /*0018*/ 	.word	0x00000002
        /*0030*/ 	.string	""
        /*0030*/ 	.string	"ptxas"
        /*0030*/ 	.string	"Cuda compilation tools, release 13.0, V13.0.88"
        /*0030*/ 	.string	"Build cuda_13.0.r13.0/compiler.36424714_0"
        /*0030*/ 	.string	"-arch sm_100a -m 64 "



//--------------------- .note.nv.cuinfo           --------------------------
	.section	.note.nv.cuinfo,"",@"SHT_NOTE"
	.sectionflags	@"SHF_NOTE_NV_CUINFO"
        /*0018*/ 	.short	0x0002
        /*001a*/ 	.short	0x0064
        /*001c*/ 	.short	0x0082
	.zero		2


//--------------------- .nv.info                  --------------------------
	.section	.nv.info,"",@"SHT_CUDA_INFO"
	.align	4


	//----- nvinfo : EIATTR_REGCOUNT
	.align		4
        /*0000*/ 	.byte	0x04, 0x2f
        /*0002*/ 	.short	(.L_19 - .L_18)
	.align		4
.L_18:
        /*0004*/ 	.word	index@(_ZN7cutlass13device_kernelINS_4gemm6kernel13GemmUniversalIN4cute5tupleIJiiiiEEENS1_10collective13CollectiveMmaINS1_35MainloopSm100TmaUmmaWarpSpecializedILi3ELi2ELi4ENS5_IJNS4_1CILi1EEESB_SB_EEEEENS5_IJNSA_ILi64EEESE_NSA_ILi256EEEEEENS_10bfloat16_tENS5_IJlSB_lEEESH_SI_NS4_8TiledMMAINS4_8MMA_AtomIJNS4_20SM100_MMA_F16BF16_SSISH_SH_fLi64ELi64ELNS4_4UMMA5MajorE0ELSN_0ELNSM_7ScaleInE0ELSO_0EEEEEENS4_6LayoutISC_NS5_IJNSA_ILi0EEESS_SS_EEEEENS5_IJNS4_10UnderscoreESV_SV_EEEEENS4_13SM90_TMA_LOADENS4_14ComposedLayoutINS4_7SwizzleILi3ELi4ELi3EEENS4_18smem_ptr_flag_bitsILi16EEENSR_INS5_IJNSA_ILi8EEESE_EEENS5_IJSE_SB_EEEEEEEvNS4_8identityESY_S18_vS19_EENS_8epilogue10collective18CollectiveEpilogueINS1B_23Sm100TmaWarpSpecializedILi3ELi2ELi16ELb1ELb0EEEJSG_NS5_IJNSR_ISE_SB_EENSR_INSA_ILi32EEESB_EEEEESH_SI_SH_SI_NS1B_6fusion15FusionCallbacksIS1F_NS1K_17LinearCombinationISH_fSH_fLNS_15FloatRoundStyleE2EEESG_S1J_JEEENS4_5SM1004TMEM4LOAD26SM100_TMEM_LOAD_16dp256b4xESY_NSZ_INS10_ILi2ELi4ELi3EEES13_NSR_INS5_IJS14_S1H_EEENS5_IJS1H_SB_EEEEEEENS4_17SM75_U32x4_LDSM_NENS4_14SM90_TMA_STOREES1Y_NS4_17SM90_U32x4_STSM_NENS4_39AutoVectorizingCopyWithAssumedAlignmentILi128EEEEEEvvEEEEvNT_6ParamsE)
        /*0008*/ 	.word	0x0000004f


	//----- nvinfo : EIATTR_FRAME_SIZE
	.align		4
.L_19:
        /*000c*/ 	.byte	0x04, 0x11
        /*000e*/ 	.short	(.L_21 - .L_20)
	.align		4
.L_20:
        /*0010*/ 	.word	index@($__internal_2_$__cuda_sm10x_tcgen05_guardrail_trap_unallocated_columns_being_dealloced)
        /*0014*/ 	.word	0x00000000


	//----- nvinfo : EIATTR_FRAME_SIZE
	.align		4
.L_21:
        /*0018*/ 	.byte	0x04, 0x11
        /*001a*/ 	.short	(.L_23 - .L_22)
	.align		4
.L_22:
        /*001c*/ 	.word	index@($__internal_1_$__cuda_sm10x_tcgen05_guardrail_trap_phase_invalid_during_alloc)
        /*0020*/ 	.word	0x00000000


	//----- nvinfo : EIATTR_FRAME_SIZE
	.align		4
.L_23:
        /*0024*/ 	.byte	0x04, 0x11
        /*0026*/ 	.short	(.L_25 - .L_24)
	.align		4
.L_24:
        /*0028*/ 	.word	index@($__internal_0_$__cuda_sm10x_tcgen05_guardrail_trap_col_being_dealloced_not_returned_by_alloc)
        /*002c*/ 	.word	0x00000000


	//----- nvinfo : EIATTR_FRAME_SIZE
	.align		4
.L_25:
        /*0030*/ 	.byte	0x04, 0x11
        /*0032*/ 	.short	(.L_27 - .L_26)
	.align		4
.L_26:
        /*0034*/ 	.word	index@(_ZN7cutlass13device_kernelINS_4gemm6kernel13GemmUniversalIN4cute5tupleIJiiiiEEENS1_10collective13CollectiveMmaINS1_35MainloopSm100TmaUmmaWarpSpecializedILi3ELi2ELi4ENS5_IJNS4_1CILi1EEESB_SB_EEEEENS5_IJNSA_ILi64EEESE_NSA_ILi256EEEEEENS_10bfloat16_tENS5_IJlSB_lEEESH_SI_NS4_8TiledMMAINS4_8MMA_AtomIJNS4_20SM100_MMA_F16BF16_SSISH_SH_fLi64ELi64ELNS4_4UMMA5MajorE0ELSN_0ELNSM_7ScaleInE0ELSO_0EEEEEENS4_6LayoutISC_NS5_IJNSA_ILi0EEESS_SS_EEEEENS5_IJNS4_10UnderscoreESV_SV_EEEEENS4_13SM90_TMA_LOADENS4_14ComposedLayoutINS4_7SwizzleILi3ELi4ELi3EEENS4_18smem_ptr_flag_bitsILi16EEENSR_INS5_IJNSA_ILi8EEESE_EEENS5_IJSE_SB_EEEEEEEvNS4_8identityESY_S18_vS19_EENS_8epilogue10collective18CollectiveEpilogueINS1B_23Sm100TmaWarpSpecializedILi3ELi2ELi16ELb1ELb0EEEJSG_NS5_IJNSR_ISE_SB_EENSR_INSA_ILi32EEESB_EEEEESH_SI_SH_SI_NS1B_6fusion15FusionCallbacksIS1F_NS1K_17LinearCombinationISH_fSH_fLNS_15FloatRoundStyleE2EEESG_S1J_JEEENS4_5SM1004TMEM4LOAD26SM100_TMEM_LOAD_16dp256b4xESY_NSZ_INS10_ILi2ELi4ELi3EEES13_NSR_INS5_IJS14_S1H_EEENS5_IJS1H_SB_EEEEEEENS4_17SM75_U32x4_LDSM_NENS4_14SM90_TMA_STOREES1Y_NS4_17SM90_U32x4_STSM_NENS4_39AutoVectorizingCopyWithAssumedAlignmentILi128EEEEEEvvEEEEvNT_6ParamsE)
        /*0038*/ 	.word	0x00000000


	//----- nvinfo : EIATTR_MIN_STACK_SIZE
	.align		4
.L_27:
        /*003c*/ 	.byte	0x04, 0x12
        /*003e*/ 	.short	(.L_29 - .L_28)
	.align		4
.L_28:
        /*0040*/ 	.word	index@(_ZN7cutlass13device_kernelINS_4gemm6kernel13GemmUniversalIN4cute5tupleIJiiiiEEENS1_10collective13CollectiveMmaINS1_35MainloopSm100TmaUmmaWarpSpecializedILi3ELi2ELi4ENS5_IJNS4_1CILi1EEESB_SB_EEEEENS5_IJNSA_ILi64EEESE_NSA_ILi256EEEEEENS_10bfloat16_tENS5_IJlSB_lEEESH_SI_NS4_8TiledMMAINS4_8MMA_AtomIJNS4_20SM100_MMA_F16BF16_SSISH_SH_fLi64ELi64ELNS4_4UMMA5MajorE0ELSN_0ELNSM_7ScaleInE0ELSO_0EEEEEENS4_6LayoutISC_NS5_IJNSA_ILi0EEESS_SS_EEEEENS5_IJNS4_10UnderscoreESV_SV_EEEEENS4_13SM90_TMA_LOADENS4_14ComposedLayoutINS4_7SwizzleILi3ELi4ELi3EEENS4_18smem_ptr_flag_bitsILi16EEENSR_INS5_IJNSA_ILi8EEESE_EEENS5_IJSE_SB_EEEEEEEvNS4_8identityESY_S18_vS19_EENS_8epilogue10collective18CollectiveEpilogueINS1B_23Sm100TmaWarpSpecializedILi3ELi2ELi16ELb1ELb0EEEJSG_NS5_IJNSR_ISE_SB_EENSR_INSA_ILi32EEESB_EEEEESH_SI_SH_SI_NS1B_6fusion15FusionCallbacksIS1F_NS1K_17LinearCombinationISH_fSH_fLNS_15FloatRoundStyleE2EEESG_S1J_JEEENS4_5SM1004TMEM4LOAD26SM100_TMEM_LOAD_16dp256b4xESY_NSZ_INS10_ILi2ELi4ELi3EEES13_NSR_INS5_IJS14_S1H_EEENS5_IJS1H_SB_EEEEEEENS4_17SM75_U32x4_LDSM_NENS4_14SM90_TMA_STOREES1Y_NS4_17SM90_U32x4_STSM_NENS4_39AutoVectorizingCopyWithAssumedAlignmentILi128EEEEEEvvEEEEvNT_6ParamsE)
        /*0044*/ 	.word	0x00000000
.L_29:


//--------------------- .nv.compat                --------------------------
	.section	.nv.compat,"",@"SHT_CUDA_COMPAT_INFO"
	.align	4
        /*0000*/ 	.byte	0x02, 0x09, 0x01, 0x00, 0x02, 0x02, 0x02, 0x00, 0x02, 0x05, 0x05, 0x00, 0x03, 0x07, 0x01, 0x01
        /*0010*/ 	.byte	0x02, 0x03, 0x01, 0x00, 0x02, 0x06, 0x01, 0x00, 0x04, 0x0b, 0x08, 0x00, 0x09, 0x00, 0x00, 0x00
        /*0020*/ 	.byte	0x00, 0x00, 0x00, 0x00


//--------------------- .nv.info._ZN7cutlass13device_kernelINS_4gemm6kernel13GemmUniversalIN4cute5tupleIJiiiiEEENS1_10collective13CollectiveMmaINS1_35MainloopSm100TmaUmmaWarpSpecializedILi3ELi2ELi4ENS5_IJNS4_1CILi1EEESB_SB_EEEEENS5_IJNSA_ILi64EEESE_NSA_ILi256EEEEEENS_10bfloat16_tENS5_IJlSB_lEEESH_SI_NS4_8TiledMMAINS4_8MMA_AtomIJNS4_20SM100_MMA_F16BF16_SSISH_SH_fLi64ELi64ELNS4_4UMMA5MajorE0ELSN_0ELNSM_7ScaleInE0ELSO_0EEEEEENS4_6LayoutISC_NS5_IJNSA_ILi0EEESS_SS_EEEEENS5_IJNS4_10UnderscoreESV_SV_EEEEENS4_13SM90_TMA_LOADENS4_14ComposedLayoutINS4_7SwizzleILi3ELi4ELi3EEENS4_18smem_ptr_flag_bitsILi16EEENSR_INS5_IJNSA_ILi8EEESE_EEENS5_IJSE_SB_EEEEEEEvNS4_8identityESY_S18_vS19_EENS_8epilogue10collective18CollectiveEpilogueINS1B_23Sm100TmaWarpSpecializedILi3ELi2ELi16ELb1ELb0EEEJSG_NS5_IJNSR_ISE_SB_EENSR_INSA_ILi32EEESB_EEEEESH_SI_SH_SI_NS1B_6fusion15FusionCallbacksIS1F_NS1K_17LinearCombinationISH_fSH_fLNS_15FloatRoundStyleE2EEESG_S1J_JEEENS4_5SM1004TMEM4LOAD26SM100_TMEM_LOAD_16dp256b4xESY_NSZ_INS10_ILi2ELi4ELi3EEES13_NSR_INS5_IJS14_S1H_EEENS5_IJS1H_SB_EEEEEEENS4_17SM75_U32x4_LDSM_NENS4_14SM90_TMA_STOREES1Y_NS4_17SM90_U32x4_STSM_NENS4_39AutoVectorizingCopyWithAssumedAlignmentILi128EEEEEEvvEEEEvNT_6ParamsE --------------------------
	.section	.nv.info._ZN7cutlass13device_kernelINS_4gemm6kernel13GemmUniversalIN4cute5tupleIJiiiiEEENS1_10collective13CollectiveMmaINS1_35MainloopSm100TmaUmmaWarpSpecializedILi3ELi2ELi4ENS5_IJNS4_1CILi1EEESB_SB_EEEEENS5_IJNSA_ILi64EEESE_NSA_ILi256EEEEEENS_10bfloat16_tENS5_IJlSB_lEEESH_SI_NS4_8TiledMMAINS4_8MMA_AtomIJNS4_20SM100_MMA_F16BF16_SSISH_SH_fLi64ELi64ELNS4_4UMMA5MajorE0ELSN_0ELNSM_7ScaleInE0ELSO_0EEEEEENS4_6LayoutISC_NS5_IJNSA_ILi0EEESS_SS_EEEEENS5_IJNS4_10UnderscoreESV_SV_EEEEENS4_13SM90_TMA_LOADENS4_14ComposedLayoutINS4_7SwizzleILi3ELi4ELi3EEENS4_18smem_ptr_flag_bitsILi16EEENSR_INS5_IJNSA_ILi8EEESE_EEENS5_IJSE_SB_EEEEEEEvNS4_8identityESY_S18_vS19_EENS_8epilogue10collective18CollectiveEpilogueINS1B_23Sm100TmaWarpSpecializedILi3ELi2ELi16ELb1ELb0EEEJSG_NS5_IJNSR_ISE_SB_EENSR_INSA_ILi32EEESB_EEEEESH_SI_SH_SI_NS1B_6fusion15FusionCallbacksIS1F_NS1K_17LinearCombinationISH_fSH_fLNS_15FloatRoundStyleE2EEESG_S1J_JEEENS4_5SM1004TMEM4LOAD26SM100_TMEM_LOAD_16dp256b4xESY_NSZ_INS10_ILi2ELi4ELi3EEES13_NSR_INS5_IJS14_S1H_EEENS5_IJS1H_SB_EEEEEEENS4_17SM75_U32x4_LDSM_NENS4_14SM90_TMA_STOREES1Y_NS4_17SM90_U32x4_STSM_NENS4_39AutoVectorizingCopyWithAssumedAlignmentILi128EEEEEEvvEEEEvNT_6ParamsE,"",@"SHT_CUDA_INFO"
	.sectionflags	@""
	.align	4


	//----- nvinfo : EIATTR_CUDA_API_VERSION
	.align		4
        /*0000*/ 	.byte	0x04, 0x37
        /*0002*/ 	.short	(.L_31 - .L_30)
.L_30:
        /*0004*/ 	.word	0x00000082


	//----- nvinfo : EIATTR_KPARAM_INFO
	.align		4
.L_31:
        /*0008*/ 	.byte	0x04, 0x17
        /*000a*/ 	.short	(.L_33 - .L_32)
.L_32:
        /*000c*/ 	.word	0x00000000
        /*0010*/ 	.short	0x0000
        /*0012*/ 	.short	0x0000
        /*0014*/ 	.byte	0x00, 0xf0, 0x01, 0x20


	//----- nvinfo : EIATTR_AT_ENTRY_FRAGMENTS
	.align		4
.L_33:
        /*0018*/ 	.byte	0x04, 0x4f
        /*001a*/ 	.short	(.L_35 - .L_34)


	//   ....[0]....
.L_34:
        /*001c*/ 	.word	0x00000006


	//----- nvinfo : EIATTR_RESERVED_SMEM_USED
	.align		4
.L_35:
        /*0020*/ 	.byte	0x01, 0x41
	.zero		2


	//----- nvinfo : EIATTR_SPARSE_MMA_MASK
	.align		4
        /*0024*/ 	.byte	0x03, 0x50
        /*0026*/ 	.short	0x0000


	//----- nvinfo : EIATTR_TCGEN05_1CTA_USED
	.align		4
        /*0028*/ 	.byte	0x01, 0x51
	.zero		2


	//----- nvinfo : EIATTR_MAXREG_COUNT
	.align		4
        /*002c*/ 	.byte	0x03, 0x1b
        /*002e*/ 	.short	0x00ff


	//----- nvinfo : EIATTR_NUM_BARRIERS
	.align		4
        /*0030*/ 	.byte	0x02, 0x4c
        /*0032*/ 	.byte	0x07
	.zero		1


	//----- nvinfo : EIATTR_EXTERNS
	.align		4
        /*0034*/ 	.byte	0x04, 0x0f
        /*0036*/ 	.short	(.L_37 - .L_36)


	//   ....[0]....
	.align		4
.L_36:
        /*0038*/ 	.word	index@(__assertfail)


	//----- nvinfo : EIATTR_MERCURY_ISA_VERSION
	.align		4
.L_37:
        /*003c*/ 	.byte	0x03, 0x5f
        /*003e*/ 	.short	0x0101


	//----- nvinfo : EIATTR_INT_WARP_WIDE_INSTR_OFFSETS
	.align		4
        /*0040*/ 	.byte	0x04, 0x31
        /*0042*/ 	.short	(.L_39 - .L_38)


	//   ....[0]....
.L_38:
        /*0044*/ 	.word	0x00002220


	//   ....[1]....
        /*0048*/ 	.word	0x000040e0


	//   ....[2]....
        /*004c*/ 	.word	0x00004110


	//   ....[3]....
        /*0050*/ 	.word	0x00004130


	//   ....[4]....
        /*0054*/ 	.word	0x00004a30


	//   ....[5]....
        /*0058*/ 	.word	0x00004ad0


	//   ....[6]....
        /*005c*/ 	.word	0x00004d10


	//   ....[7]....
        /*0060*/ 	.word	0x00004dd0


	//----- nvinfo : EIATTR_COOP_GROUP_MASK_REGIDS
	.align		4
.L_39:
        /*0064*/ 	.byte	0x04, 0x29
        /*0066*/ 	.short	(.L_41 - .L_40)


	//   ....[0]....
.L_40:
        /*0068*/ 	.word	0xffffffff


	//   ....[1]....
        /*006c*/ 	.word	0xffffffff


	//   ....[2]....
        /*0070*/ 	.word	0xffffffff


	//   ....[3]....
        /*0074*/ 	.word	0xffffffff


	//   ....[4]....
        /*0078*/ 	.word	0xffffffff


	//   ....[5]....
        /*007c*/ 	.word	0xffffffff


	//   ....[6]....
        /*0080*/ 	.word	0xffffffff


	//   ....[7]....
        /*0084*/ 	.word	0xffffffff


	//   ....[8]....
        /*0088*/ 	.word	0xffffffff


	//   ....[9]....
        /*008c*/ 	.word	0xffffffff


	//   ....[10]....
        /*0090*/ 	.word	0xffffffff


	//   ....[11]....
        /*0094*/ 	.word	0xffffffff


	//   ....[12]....
        /*0098*/ 	.word	0xffffffff


	//----- nvinfo : EIATTR_COOP_GROUP_INSTR_OFFSETS
	.align		4
.L_41:
        /*009c*/ 	.byte	0x04, 0x28
        /*009e*/ 	.short	(.L_43 - .L_42)


	//   ....[0]....
.L_42:
        /*00a0*/ 	.word	0x00000090


	//   ....[1]....
        /*00a4*/ 	.word	0x000004d0


	//   ....[2]....
        /*00a8*/ 	.word	0x00000620


	//   ....[3]....
        /*00ac*/ 	.word	0x000007a0


	//   ....[4]....
        /*00b0*/ 	.word	0x000008a0


	//   ....[5]....
        /*00b4*/ 	.word	0x00000a10


	//   ....[6]....
        /*00b8*/ 	.word	0x00000bb0


	//   ....[7]....
        /*00bc*/ 	.word	0x00002100


	//   ....[8]....
        /*00c0*/ 	.word	0x00002e50


	//   ....[9]....
        /*00c4*/ 	.word	0x00003060


	//   ....[10]....
        /*00c8*/ 	.word	0x00003090


	//   ....[11]....
        /*00cc*/ 	.word	0x00003fb0


	//   ....[12]....
        /*00d0*/ 	.word	0x000041f0


	//----- nvinfo : EIATTR_VRC_CTA_INIT_COUNT
	.align		4
.L_43:
        /*00d4*/ 	.byte	0x02, 0x4a
        /*00d6*/ 	.byte	0x80
	.zero		1


	//----- nvinfo : EIATTR_SYSCALL_OFFSETS
	.align		4
        /*00d8*/ 	.byte	0x04, 0x46
        /*00da*/ 	.short	(.L_45 - .L_44)


	//   ....[0]....
.L_44:
        /*00dc*/ 	.word	0x00005a30


	//   ....[1]....
        /*00e0*/ 	.word	0x00005b20


	//   ....[2]....
        /*00e4*/ 	.word	0x00006300


	//   ....[3]....
        /*00e8*/ 	.word	0x00006c40


	//----- nvinfo : EIATTR_MBARRIER_INSTR_OFFSETS
	.align		4
.L_45:
        /*00ec*/ 	.byte	0x04, 0x39
        /*00ee*/ 	.short	(.L_47 - .L_46)


	//   ....[0]....
.L_46:
        /*00f0*/ 	.word	0x000005b0
        /*00f4*/ 	.word	0x000000ff
        /*00f8*/ 	.word	0x00000000
        /*00fc*/ 	.short	0x0100
        /*00fe*/ 	.byte	0x04
	.zero		1


	//   ....[1]....
        /*0100*/ 	.word	0x000005c0
        /*0104*/ 	.word	0x000000ff
        /*0108*/ 	.word	0x00000018
        /*010c*/ 	.short	0x0100
        /*010e*/ 	.byte	0x04
	.zero		1


	//   ....[2]....
        /*0110*/ 	.word	0x000005d0
        /*0114*/ 	.word	0x000000ff
        /*0118*/ 	.word	0x00000008
        /*011c*/ 	.short	0x0100
        /*011e*/ 	.byte	0x04
	.zero		1


	//   ....[3]....
        /*0120*/ 	.word	0x000005e0
        /*0124*/ 	.word	0x000000ff
        /*0128*/ 	.word	0x00000020
        /*012c*/ 	.short	0x0100
        /*012e*/ 	.byte	0x04
	.zero		1


	//   ....[4]....
        /*0130*/ 	.word	0x000005f0
        /*0134*/ 	.word	0x000000ff
        /*0138*/ 	.word	0x00000010
        /*013c*/ 	.short	0x0100
        /*013e*/ 	.byte	0x04
	.zero		1


	//   ....[5]....
        /*0140*/ 	.word	0x00000600
        /*0144*/ 	.word	0x000000ff
        /*0148*/ 	.word	0x00000028
        /*014c*/ 	.short	0x0100
        /*014e*/ 	.byte	0x04
	.zero		1


	//   ....[6]....
        /*0150*/ 	.word	0x00000730
        /*0154*/ 	.word	0x000000ff
        /*0158*/ 	.word	0x00000030
        /*015c*/ 	.short	0x0100
        /*015e*/ 	.byte	0x04
	.zero		1


	//   ....[7]....
        /*0160*/ 	.word	0x00000740
        /*0164*/ 	.word	0x000000ff
        /*0168*/ 	.word	0x00000048
        /*016c*/ 	.short	0x0100
        /*016e*/ 	.byte	0x04
	.zero		1


	//   ....[8]....
        /*0170*/ 	.word	0x00000750
        /*0174*/ 	.word	0x000000ff
        /*0178*/ 	.word	0x00000038
        /*017c*/ 	.short	0x0100
        /*017e*/ 	.byte	0x04
	.zero		1


	//   ....[9]....
        /*0180*/ 	.word	0x00000760
        /*0184*/ 	.word	0x000000ff
        /*0188*/ 	.word	0x00000050
        /*018c*/ 	.short	0x0100
        /*018e*/ 	.byte	0x04
	.zero		1


	//   ....[10]....
        /*0190*/ 	.word	0x00000770
        /*0194*/ 	.word	0x000000ff
        /*0198*/ 	.word	0x00000040
        /*019c*/ 	.short	0x0100
        /*019e*/ 	.byte	0x04
	.zero		1


	//   ....[11]....
        /*01a0*/ 	.word	0x00000780
        /*01a4*/ 	.word	0x000000ff
        /*01a8*/ 	.word	0x00000058
        /*01ac*/ 	.short	0x0100
        /*01ae*/ 	.byte	0x04
	.zero		1


	//   ....[12]....
        /*01b0*/ 	.word	0x00000870
        /*01b4*/ 	.word	0x000000ff
        /*01b8*/ 	.word	0x00000060
        /*01bc*/ 	.short	0x0100
        /*01be*/ 	.byte	0x06
	.zero		1


	//   ....[13]....
        /*01c0*/ 	.word	0x00000880
        /*01c4*/ 	.word	0x000000ff
        /*01c8*/ 	.word	0x00000068
        /*01cc*/ 	.short	0x0100
        /*01ce*/ 	.byte	0x06
	.zero		1


	//   ....[14]....
        /*01d0*/ 	.word	0x000009c0
        /*01d4*/ 	.word	0x000000ff
        /*01d8*/ 	.word	0x00000070
        /*01dc*/ 	.short	0x0100
        /*01de*/ 	.byte	0x06
	.zero		1


	//   ....[15]....
        /*01e0*/ 	.word	0x000009d0
        /*01e4*/ 	.word	0x000000ff
        /*01e8*/ 	.word	0x00000080
        /*01ec*/ 	.short	0x0100
        /*01ee*/ 	.byte	0x06
	.zero		1


	//   ....[16]....
        /*01f0*/ 	.word	0x000009e0
        /*01f4*/ 	.word	0x000000ff
        /*01f8*/ 	.word	0x00000078
        /*01fc*/ 	.short	0x0100
        /*01fe*/ 	.byte	0x06
	.zero		1


	//   ....[17]....
        /*0200*/ 	.word	0x000009f0
        /*0204*/ 	.word	0x000000ff
        /*0208*/ 	.word	0x00000088
        /*020c*/ 	.short	0x0100
        /*020e*/ 	.byte	0x06
	.zero		1


	//   ....[18]....
        /*0210*/ 	.word	0x00000b20
        /*0214*/ 	.word	0x000000ff
        /*0218*/ 	.word	0x00000090
        /*021c*/ 	.short	0x0100
        /*021e*/ 	.byte	0x04
	.zero		1


	//   ....[19]....
        /*0220*/ 	.word	0x00000b30
        /*0224*/ 	.word	0x000000ff
        /*0228*/ 	.word	0x000000b0
        /*022c*/ 	.short	0x0100
        /*022e*/ 	.byte	0x04
	.zero		1


	//   ....[20]....
        /*0230*/ 	.word	0x00000b40
        /*0234*/ 	.word	0x000000ff
        /*0238*/ 	.word	0x00000098
        /*023c*/ 	.short	0x0100
        /*023e*/ 	.byte	0x04
	.zero		1


	//   ....[21]....
        /*0240*/ 	.word	0x00000b50
        /*0244*/ 	.word	0x000000ff
        /*0248*/ 	.word	0x000000b8
        /*024c*/ 	.short	0x0100
        /*024e*/ 	.byte	0x04
	.zero		1


	//   ....[22]....
        /*0250*/ 	.word	0x00000b60
        /*0254*/ 	.word	0x000000ff
        /*0258*/ 	.word	0x000000a0
        /*025c*/ 	.short	0x0100
        /*025e*/ 	.byte	0x04
	.zero		1


	//   ....[23]....
        /*0260*/ 	.word	0x00000b70
        /*0264*/ 	.word	0x000000ff
        /*0268*/ 	.word	0x000000c0
        /*026c*/ 	.short	0x0100
        /*026e*/ 	.byte	0x04
	.zero		1


	//   ....[24]....
        /*0270*/ 	.word	0x00000b80
        /*0274*/ 	.word	0x000000ff
        /*0278*/ 	.word	0x000000a8
        /*027c*/ 	.short	0x0100
        /*027e*/ 	.byte	0x04
	.zero		1


	//   ....[25]....
        /*0280*/ 	.word	0x00000b90
        /*0284*/ 	.word	0x000000ff
        /*0288*/ 	.word	0x000000c8
        /*028c*/ 	.short	0x0100
        /*028e*/ 	.byte	0x04
	.zero		1


	//   ....[26]....
        /*0290*/ 	.word	0x00000c80
        /*0294*/ 	.word	0x000000ff
        /*0298*/ 	.word	0x000000d0
        /*029c*/ 	.short	0x0100
        /*029e*/ 	.byte	0x04
	.zero		1


	//   ....[27]....
        /*02a0*/ 	.word	0x00000c90
        /*02a4*/ 	.word	0x000000ff
        /*02a8*/ 	.word	0x000000e0
        /*02ac*/ 	.short	0x0100
        /*02ae*/ 	.byte	0x04
	.zero		1


	//   ....[28]....
        /*02b0*/ 	.word	0x00000ca0
        /*02b4*/ 	.word	0x000000ff
        /*02b8*/ 	.word	0x000000d8
        /*02bc*/ 	.short	0x0100
        /*02be*/ 	.byte	0x04
	.zero		1


	//   ....[29]....
        /*02c0*/ 	.word	0x00000cb0
        /*02c4*/ 	.word	0x000000ff
        /*02c8*/ 	.word	0x000000e8
        /*02cc*/ 	.short	0x0100
        /*02ce*/ 	.byte	0x04
	.zero		1


	//   ....[30]....
        /*02d0*/ 	.word	0x00001580
        /*02d4*/ 	.word	0x00000002
        /*02d8*/ 	.word	0x000000e0
        /*02dc*/ 	.short	0x010a
        /*02de*/ 	.byte	0xff
	.zero		1


	//   ....[31]....
        /*02e0*/ 	.word	0x000015b0
        /*02e4*/ 	.word	0x00000002
        /*02e8*/ 	.word	0x000000d0
        /*02ec*/ 	.short	0x0101
        /*02ee*/ 	.byte	0xff
	.zero		1


	//   ....[32]....
        /*02f0*/ 	.word	0x00001680
        /*02f4*/ 	.word	0x000000ff
        /*02f8*/ 	.word	0x00000018
        /*02fc*/ 	.short	0x010a
        /*02fe*/ 	.byte	0x04
	.zero		1


	//   ....[33]....
        /*0300*/ 	.word	0x00001720
        /*0304*/ 	.word	0x000000ff
        /*0308*/ 	.word	0x00000018
        /*030c*/ 	.short	0x010a
        /*030e*/ 	.byte	0x39
	.zero		1


	//   ....[34]....
        /*0310*/ 	.word	0x00001820
        /*0314*/ 	.word	0x000000ff
        /*0318*/ 	.word	0x00000018
        /*031c*/ 	.short	0x010a
        /*031e*/ 	.byte	0x04
	.zero		1


	//   ....[35]....
        /*0320*/ 	.word	0x00001bd0
        /*0324*/ 	.word	0x000000ff
        /*0328*/ 	.word	0x00000068
        /*032c*/ 	.short	0x0101
        /*032e*/ 	.byte	0x17
	.zero		1


	//   ....[36]....
        /*0330*/ 	.word	0x00001bf0
        /*0334*/ 	.word	0x000000ff
        /*0338*/ 	.word	0x00000018
        /*033c*/ 	.short	0x010a
        /*033e*/ 	.byte	0x04
	.zero		1


	//   ....[37]....
        /*0340*/ 	.word	0x00001c70
        /*0344*/ 	.word	0x000000ff
        /*0348*/ 	.word	0x00000018
        /*034c*/ 	.short	0x010a
        /*034e*/ 	.byte	0x39
	.zero		1


	//   ....[38]....
        /*0350*/ 	.word	0x00001d70
        /*0354*/ 	.word	0x000000ff
        /*0358*/ 	.word	0x00000018
        /*035c*/ 	.short	0x010a
        /*035e*/ 	.byte	0x04
	.zero		1


	//   ....[39]....
        /*0360*/ 	.word	0x00002130
        /*0364*/ 	.word	0x00000002
        /*0368*/ 	.word	0x00000070
        /*036c*/ 	.short	0x010a
        /*036e*/ 	.byte	0xff
	.zero		1


	//   ....[40]....
        /*0370*/ 	.word	0x000021f0
        /*0374*/ 	.word	0x00000002
        /*0378*/ 	.word	0x00000000
        /*037c*/ 	.short	0x0101
        /*037e*/ 	.byte	0xff
	.zero		1


	//   ....[41]....
        /*0380*/ 	.word	0x00002750
        /*0384*/ 	.word	0x000000ff
        /*0388*/ 	.word	0x00000000
        /*038c*/ 	.short	0x010a
        /*038e*/ 	.byte	0x04
	.zero		1


	//   ....[42]....
        /*0390*/ 	.word	0x000027e0
        /*0394*/ 	.word	0x000000ff
        /*0398*/ 	.word	0x00000000
        /*039c*/ 	.short	0x010a
        /*039e*/ 	.byte	0x05
	.zero		1


	//   ....[43]....
        /*03a0*/ 	.word	0x00002880
        /*03a4*/ 	.word	0x00000000
        /*03a8*/ 	.word	0x00000000
        /*03ac*/ 	.short	0x010a
        /*03ae*/ 	.byte	0xff
	.zero		1


	//   ....[44]....
        /*03b0*/ 	.word	0x000029a0
        /*03b4*/ 	.word	0x00000000
        /*03b8*/ 	.word	0x000000d0
        /*03bc*/ 	.short	0x010a
        /*03be*/ 	.byte	0xff
	.zero		1


	//   ....[45]....
        /*03c0*/ 	.word	0x00002a10
        /*03c4*/ 	.word	0x00000000
        /*03c8*/ 	.word	0x00000000
        /*03cc*/ 	.short	0x0101
        /*03ce*/ 	.byte	0xff
	.zero		1


	//   ....[46]....
        /*03d0*/ 	.word	0x00002a30
        /*03d4*/ 	.word	0x000000ff
        /*03d8*/ 	.word	0x00000080
        /*03dc*/ 	.short	0x010a
        /*03de*/ 	.byte	0x04
	.zero		1


	//   ....[47]....
        /*03e0*/ 	.word	0x00002b50
        /*03e4*/ 	.word	0x00000000
        /*03e8*/ 	.word	0x00000070
        /*03ec*/ 	.short	0x010a
        /*03ee*/ 	.byte	0xff
	.zero		1


	//   ....[48]....
        /*03f0*/ 	.word	0x00002c50
        /*03f4*/ 	.word	0x00000000
        /*03f8*/ 	.word	0x00000000
        /*03fc*/ 	.short	0x0101
        /*03fe*/ 	.byte	0xff
	.zero		1


	//   ....[49]....
        /*0400*/ 	.word	0x00002ce0
        /*0404*/ 	.word	0x000000ff
        /*0408*/ 	.word	0x00000080
        /*040c*/ 	.short	0x0106
        /*040e*/ 	.byte	0x04
	.zero		1


	//   ....[50]....
        /*0410*/ 	.word	0x00002d00
        /*0414*/ 	.word	0x000000ff
        /*0418*/ 	.word	0x00000080
        /*041c*/ 	.short	0x010a
        /*041e*/ 	.byte	0x04
	.zero		1


	//   ....[51]....
        /*0420*/ 	.word	0x00002d90
        /*0424*/ 	.word	0x000000ff
        /*0428*/ 	.word	0x00000080
        /*042c*/ 	.short	0x0106
        /*042e*/ 	.byte	0x07
	.zero		1


	//   ....[52]....
        /*0430*/ 	.word	0x00002dd0
        /*0434*/ 	.word	0x00000000
        /*0438*/ 	.word	0x00000080
        /*043c*/ 	.short	0x010a
        /*043e*/ 	.byte	0xff
	.zero		1


	//   ....[53]....
        /*0440*/ 	.word	0x000032e0
        /*0444*/ 	.word	0x00000000
        /*0448*/ 	.word	0x00000070
        /*044c*/ 	.short	0x010a
        /*044e*/ 	.byte	0xff
	.zero		1


	//   ....[54]....
        /*0450*/ 	.word	0x000033f0
        /*0454*/ 	.word	0x00000003
        /*0458*/ 	.word	0x00000000
        /*045c*/ 	.short	0x0101
        /*045e*/ 	.byte	0xff
	.zero		1


	//   ....[55]....
        /*0460*/ 	.word	0x00003400
        /*0464*/ 	.word	0x000000ff
        /*0468*/ 	.word	0x00000000
        /*046c*/ 	.short	0x010a
        /*046e*/ 	.byte	0x04
	.zero		1


	//   ....[56]....
        /*0470*/ 	.word	0x00003480
        /*0474*/ 	.word	0x000000ff
        /*0478*/ 	.word	0x000000b0
        /*047c*/ 	.short	0x010a
        /*047e*/ 	.byte	0x4b
	.zero		1


	//   ....[57]....
        /*0480*/ 	.word	0x00003560
        /*0484*/ 	.word	0x000000ff
        /*0488*/ 	.word	0x00000000
        /*048c*/ 	.short	0x010a
        /*048e*/ 	.byte	0x05
	.zero		1


	//   ....[58]....
        /*0490*/ 	.word	0x000036b0
        /*0494*/ 	.word	0x000000ff
        /*0498*/ 	.word	0x00000000
        /*049c*/ 	.short	0x010a
        /*049e*/ 	.byte	0x07
	.zero		1


	//   ....[59]....
        /*04a0*/ 	.word	0x00003de0
        /*04a4*/ 	.word	0x000000ff
        /*04a8*/ 	.word	0x00000000
        /*04ac*/ 	.short	0x010a
        /*04ae*/ 	.byte	0x04
	.zero		1


	//   ....[60]....
        /*04b0*/ 	.word	0x00003e70
        /*04b4*/ 	.word	0x000000ff
        /*04b8*/ 	.word	0x00000000
        /*04bc*/ 	.short	0x010a
        /*04be*/ 	.byte	0x05
	.zero		1


	//   ....[61]....
        /*04c0*/ 	.word	0x00003f00
        /*04c4*/ 	.word	0x000000ff
        /*04c8*/ 	.word	0x00000000
        /*04cc*/ 	.short	0x010a
        /*04ce*/ 	.byte	0x05
	.zero		1


	//   ....[62]....
        /*04d0*/ 	.word	0x00003f90
        /*04d4*/ 	.word	0x000000ff
        /*04d8*/ 	.word	0x00000000
        /*04dc*/ 	.short	0x010a
        /*04de*/ 	.byte	0x04
	.zero		1


	//   ....[63]....
        /*04e0*/ 	.word	0x000043d0
        /*04e4*/ 	.word	0x00000000
        /*04e8*/ 	.word	0x00000070
        /*04ec*/ 	.short	0x010a
        /*04ee*/ 	.byte	0xff
	.zero		1


	//   ....[64]....
        /*04f0*/ 	.word	0x00004490
        /*04f4*/ 	.word	0x00000000
        /*04f8*/ 	.word	0x00000000
        /*04fc*/ 	.short	0x0101
        /*04fe*/ 	.byte	0xff
	.zero		1


	//   ....[65]....
        /*0500*/ 	.word	0x000047b0
        /*0504*/ 	.word	0x000000ff
        /*0508*/ 	.word	0x00000068
        /*050c*/ 	.short	0x010a
        /*050e*/ 	.byte	0x0d
	.zero		1


	//   ....[66]....
        /*0510*/ 	.word	0x000049d0
        /*0514*/ 	.word	0x000000ff
        /*0518*/ 	.word	0x00000048
        /*051c*/ 	.short	0x010a
        /*051e*/ 	.byte	0x04
	.zero		1


	//   ....[67]....
        /*0520*/ 	.word	0x00004bd0
        /*0524*/ 	.word	0x000000ff
        /*0528*/ 	.word	0x00000030
        /*052c*/ 	.short	0x010b
        /*052e*/ 	.byte	0x04
	.zero		1


	//   ....[68]....
        /*0530*/ 	.word	0x00004c20
        /*0534*/ 	.word	0x000000ff
        /*0538*/ 	.word	0x00000000
        /*053c*/ 	.short	0x0101
        /*053e*/ 	.byte	0x0e
	.zero		1


	//   ....[69]....
        /*0540*/ 	.word	0x00004c60
        /*0544*/ 	.word	0x000000ff
        /*0548*/ 	.word	0x00000048
        /*054c*/ 	.short	0x010a
        /*054e*/ 	.byte	0x06
	.zero		1


	//   ....[70]....
        /*0550*/ 	.word	0x00004ea0
        /*0554*/ 	.word	0x000000ff
        /*0558*/ 	.word	0x00000030
        /*055c*/ 	.short	0x010b
        /*055e*/ 	.byte	0x06
	.zero		1


	//   ....[71]....
        /*0560*/ 	.word	0x00004eb0
        /*0564*/ 	.word	0x000000ff
        /*0568*/ 	.word	0x00000000
        /*056c*/ 	.short	0x0101
        /*056e*/ 	.byte	0x04
	.zero		1


	//   ....[72]....
        /*0570*/ 	.word	0x00004f60
        /*0574*/ 	.word	0x000000ff
        /*0578*/ 	.word	0x00000000
        /*057c*/ 	.short	0x010a
        /*057e*/ 	.byte	0x04
	.zero		1


	//   ....[73]....
        /*0580*/ 	.word	0x00004ff0
        /*0584*/ 	.word	0x000000ff
        /*0588*/ 	.word	0x00000000
        /*058c*/ 	.short	0x010a
        /*058e*/ 	.byte	0x05
	.zero		1


	//   ....[74]....
        /*0590*/ 	.word	0x00005090
        /*0594*/ 	.word	0x00000000
        /*0598*/ 	.word	0x00000000
        /*059c*/ 	.short	0x010a
        /*059e*/ 	.byte	0xff
	.zero		1


	//   ....[75]....
        /*05a0*/ 	.word	0x00005400
        /*05a4*/ 	.word	0x00000000
        /*05a8*/ 	.word	0x00000070
        /*05ac*/ 	.short	0x010a
        /*05ae*/ 	.byte	0xff
	.zero		1


	//   ....[76]....
        /*05b0*/ 	.word	0x00005510
        /*05b4*/ 	.word	0x00000000
        /*05b8*/ 	.word	0x00000000
        /*05bc*/ 	.short	0x0101
        /*05be*/ 	.byte	0xff
	.zero		1


	//   ....[77]....
        /*05c0*/ 	.word	0x00005f20
        /*05c4*/ 	.word	0x00000002
        /*05c8*/ 	.word	0x00000030
        /*05cc*/ 	.short	0x010a
        /*05ce*/ 	.byte	0xff
	.zero		1


	//   ....[78]....
        /*05d0*/ 	.word	0x00005f60
        /*05d4*/ 	.word	0x0000002c
        /*05d8*/ 	.word	0x00000090
        /*05dc*/ 	.short	0x010a
        /*05de*/ 	.byte	0xff
	.zero		1


	//   ....[79]....
        /*05e0*/ 	.word	0x00006050
        /*05e4*/ 	.word	0x00000002
        /*05e8*/ 	.word	0x00000030
        /*05ec*/ 	.short	0x010a
        /*05ee*/ 	.byte	0xff
	.zero		1


	//   ....[80]....
        /*05f0*/ 	.word	0x000061e0
        /*05f4*/ 	.word	0x0000002c
        /*05f8*/ 	.word	0x00000090
        /*05fc*/ 	.short	0x010a
        /*05fe*/ 	.byte	0xff
	.zero		1


	//   ....[81]....
        /*0600*/ 	.word	0x000069a0
        /*0604*/ 	.word	0x00000000
        /*0608*/ 	.word	0x00000000
        /*060c*/ 	.short	0x0101
        /*060e*/ 	.byte	0xff
	.zero		1


	//   ....[82]....
        /*0610*/ 	.word	0x000069b0
        /*0614*/ 	.word	0x00000002
        /*0618*/ 	.word	0x00000030
        /*061c*/ 	.short	0x010a
        /*061e*/ 	.byte	0xff
	.zero		1


	//   ....[83]....
        /*0620*/ 	.word	0x00006a70
        /*0624*/ 	.word	0x00000002
        /*0628*/ 	.word	0x00000030
        /*062c*/ 	.short	0x010a
        /*062e*/ 	.byte	0xff
	.zero		1


	//   ....[84]....
        /*0630*/ 	.word	0x00006e10
        /*0634*/ 	.word	0x000000ff
        /*0638*/ 	.word	0x00000000
        /*063c*/ 	.short	0x0101
        /*063e*/ 	.byte	0x04
	.zero		1


	//   ....[85]....
        /*0640*/ 	.word	0x00007360
        /*0644*/ 	.word	0x00000000
        /*0648*/ 	.word	0x00000000
        /*064c*/ 	.short	0x0101
        /*064e*/ 	.byte	0xff
	.zero		1


	//   ....[86]....
        /*0650*/ 	.word	0x000075d0
        /*0654*/ 	.word	0x000000ff
        /*0658*/ 	.word	0x00000000
        /*065c*/ 	.short	0x0101
        /*065e*/ 	.byte	0x04
	.zero		1


	//   ....[87]....
        /*0660*/ 	.word	0x000075f0
        /*0664*/ 	.word	0x00000002
        /*0668*/ 	.word	0x000000e0
        /*066c*/ 	.short	0x010a
        /*066e*/ 	.byte	0xff
	.zero		1


	//   ....[88]....
        /*0670*/ 	.word	0x00007650
        /*0674*/ 	.word	0x00000002
        /*0678*/ 	.word	0x00000018
        /*067c*/ 	.short	0x010a
        /*067e*/ 	.byte	0xff
	.zero		1


	//   ....[89]....
        /*0680*/ 	.word	0x000076b0
        /*0684*/ 	.word	0x00000002
        /*0688*/ 	.word	0x00000018
        /*068c*/ 	.short	0x010a
        /*068e*/ 	.byte	0xff
	.zero		1


	//   ....[90]....
        /*0690*/ 	.word	0x00007700
        /*0694*/ 	.word	0x00000002
        /*0698*/ 	.word	0x00000070
        /*069c*/ 	.short	0x010a
        /*069e*/ 	.byte	0xff
	.zero		1


	//   ....[91]....
        /*06a0*/ 	.word	0x00007760
        /*06a4*/ 	.word	0x00000000
        /*06a8*/ 	.word	0x00000000
        /*06ac*/ 	.short	0x010a
        /*06ae*/ 	.byte	0xff
	.zero		1


	//   ....[92]....
        /*06b0*/ 	.word	0x000077c0
        /*06b4*/ 	.word	0x00000000
        /*06b8*/ 	.word	0x00000000
        /*06bc*/ 	.short	0x010a
        /*06be*/ 	.byte	0xff
	.zero		1


	//   ....[93]....
        /*06c0*/ 	.word	0x00007810
        /*06c4*/ 	.word	0x00000000
        /*06c8*/ 	.word	0x000000d0
        /*06cc*/ 	.short	0x010a
        /*06ce*/ 	.byte	0xff
	.zero		1


	//   ....[94]....
        /*06d0*/ 	.word	0x00007870
        /*06d4*/ 	.word	0x00000000
        /*06d8*/ 	.word	0x00000080
        /*06dc*/ 	.short	0x010a
        /*06de*/ 	.byte	0xff
	.zero		1


	//   ....[95]....
        /*06e0*/ 	.word	0x000078c0
        /*06e4*/ 	.word	0x00000000
        /*06e8*/ 	.word	0x00000070
        /*06ec*/ 	.short	0x010a
        /*06ee*/ 	.byte	0xff
	.zero		1


	//   ....[96]....
        /*06f0*/ 	.word	0x00007920
        /*06f4*/ 	.word	0x00000000
        /*06f8*/ 	.word	0x00000080
        /*06fc*/ 	.short	0x010a
        /*06fe*/ 	.byte	0xff
	.zero		1


	//   ....[97]....
        /*0700*/ 	.word	0x00007970
        /*0704*/ 	.word	0x00000000
        /*0708*/ 	.word	0x00000070
        /*070c*/ 	.short	0x010a
        /*070e*/ 	.byte	0xff
	.zero		1


	//   ....[98]....
        /*0710*/ 	.word	0x000079d0
        /*0714*/ 	.word	0x00000002
        /*0718*/ 	.word	0x000000b0
        /*071c*/ 	.short	0x010a
        /*071e*/ 	.byte	0xff
	.zero		1


	//   ....[99]....
        /*0720*/ 	.word	0x00007a30
        /*0724*/ 	.word	0x00000000
        /*0728*/ 	.word	0x00000000
        /*072c*/ 	.short	0x010a
        /*072e*/ 	.byte	0xff
	.zero		1


	//   ....[100]....
        /*0730*/ 	.word	0x00007a90
        /*0734*/ 	.word	0x00000000
        /*0738*/ 	.word	0x00000000
        /*073c*/ 	.short	0x010a
        /*073e*/ 	.byte	0xff
	.zero		1


	//   ....[101]....
        /*0740*/ 	.word	0x00007af0
        /*0744*/ 	.word	0x00000000
        /*0748*/ 	.word	0x00000000
        /*074c*/ 	.short	0x010a
        /*074e*/ 	.byte	0xff
	.zero		1


	//   ....[102]....
        /*0750*/ 	.word	0x00007b50
        /*0754*/ 	.word	0x00000000
        /*0758*/ 	.word	0x00000000
        /*075c*/ 	.short	0x010a
        /*075e*/ 	.byte	0xff
	.zero		1


	//   ....[103]....
        /*0760*/ 	.word	0x00007bb0
        /*0764*/ 	.word	0x00000000
        /*0768*/ 	.word	0x00000000
        /*076c*/ 	.short	0x010a
        /*076e*/ 	.byte	0xff
	.zero		1


	//   ....[104]....
        /*0770*/ 	.word	0x00007c00
        /*0774*/ 	.word	0x00000000
        /*0778*/ 	.word	0x00000070
        /*077c*/ 	.short	0x010a
        /*077e*/ 	.byte	0xff
	.zero		1


	//   ....[105]....
        /*0780*/ 	.word	0x00007c60
        /*0784*/ 	.word	0x00000000
        /*0788*/ 	.word	0x00000068
        /*078c*/ 	.short	0x010a
        /*078e*/ 	.byte	0xff
	.zero		1


	//   ....[106]....
        /*0790*/ 	.word	0x00007cc0
        /*0794*/ 	.word	0x00000000
        /*0798*/ 	.word	0x00000048
        /*079c*/ 	.short	0x010a
        /*079e*/ 	.byte	0xff
	.zero		1


	//   ....[107]....
        /*07a0*/ 	.word	0x00007d20
        /*07a4*/ 	.word	0x00000000
        /*07a8*/ 	.word	0x00000048
        /*07ac*/ 	.short	0x010a
        /*07ae*/ 	.byte	0xff
	.zero		1


	//   ....[108]....
        /*07b0*/ 	.word	0x00007d80
        /*07b4*/ 	.word	0x00000000
        /*07b8*/ 	.word	0x00000000
        /*07bc*/ 	.short	0x010a
        /*07be*/ 	.byte	0xff
	.zero		1


	//   ....[109]....
        /*07c0*/ 	.word	0x00007de0
        /*07c4*/ 	.word	0x00000000
        /*07c8*/ 	.word	0x00000000
        /*07cc*/ 	.short	0x010a
        /*07ce*/ 	.byte	0xff
	.zero		1


	//   ....[110]....
        /*07d0*/ 	.word	0x00007e30
        /*07d4*/ 	.word	0x00000000
        /*07d8*/ 	.word	0x00000070
        /*07dc*/ 	.short	0x010a
        /*07de*/ 	.byte	0xff
	.zero		1


	//   ....[111]....
        /*07e0*/ 	.word	0x00007e80
        /*07e4*/ 	.word	0x00000002
        /*07e8*/ 	.word	0x00000030
        /*07ec*/ 	.short	0x010a
        /*07ee*/ 	.byte	0xff
	.zero		1


	//   ....[112]....
        /*07f0*/ 	.word	0x00007ed0
        /*07f4*/ 	.word	0x0000002c
        /*07f8*/ 	.word	0x00000090
        /*07fc*/ 	.short	0x010a
        /*07fe*/ 	.byte	0xff
	.zero		1


	//   ....[113]....
        /*0800*/ 	.word	0x00007f20
        /*0804*/ 	.word	0x00000002
        /*0808*/ 	.word	0x00000030
        /*080c*/ 	.short	0x010a
        /*080e*/ 	.byte	0xff
	.zero		1


	//----- nvinfo : EIATTR_NUM_MBARRIERS
	.align		4
.L_47:
        /*0810*/ 	.byte	0x03, 0x38
        /*0812*/ 	.short	0x001e


	//----- nvinfo : EIATTR_EXIT_INSTR_OFFSETS
	.align		4
        /*0814*/ 	.byte	0x04, 0x1c
        /*0816*/ 	.short	(.L_49 - .L_48)


	//   ....[0]....
.L_48:
        /*0818*/ 	.word	0x000028b0


	//   ....[1]....
        /*081c*/ 	.word	0x00002da0


	//   ....[2]....
        /*0820*/ 	.word	0x00002e00


	//   ....[3]....
        /*0824*/ 	.word	0x00004200


	//   ....[4]....
        /*0828*/ 	.word	0x000050c0


	//   ....[5]....
        /*082c*/ 	.word	0x00005100


	//   ....[6]....
        /*0830*/ 	.word	0x000074c0


	//   ....[7]....
        /*0834*/ 	.word	0x00007540


	//   ....[8]....
        /*0838*/ 	.word	0x00007570


	//   ....[9]....
        /*083c*/ 	.word	0x000075e0


	//----- nvinfo : EIATTR_MAX_THREADS
	.align		4
.L_49:
        /*0840*/ 	.byte	0x04, 0x05
        /*0842*/ 	.short	(.L_51 - .L_50)
.L_50:
        /*0844*/ 	.word	0x00000100
        /*0848*/ 	.word	0x00000001
        /*084c*/ 	.word	0x00000001


	//----- nvinfo : EIATTR_CRS_STACK_SIZE
	.align		4
.L_51:
        /*0850*/ 	.byte	0x04, 0x1e
        /*0852*/ 	.short	(.L_53 - .L_52)
.L_52:
        /*0854*/ 	.word	0x00000000


	//----- nvinfo : EIATTR_CBANK_PARAM_SIZE
	.align		4
.L_53:
        /*0858*/ 	.byte	0x03, 0x19
        /*085a*/ 	.short	0x0800


	//----- nvinfo : EIATTR_PARAM_CBANK
	.align		4
        /*085c*/ 	.byte	0x04, 0x0a
        /*085e*/ 	.short	(.L_55 - .L_54)
	.align		4
.L_54:
        /*0860*/ 	.word	index@(.nv.constant0._ZN7cutlass13device_kernelINS_4gemm6kernel13GemmUniversalIN4cute5tupleIJiiiiEEENS1_10collective13CollectiveMmaINS1_35MainloopSm100TmaUmmaWarpSpecializedILi3ELi2ELi4ENS5_IJNS4_1CILi1EEESB_SB_EEEEENS5_IJNSA_ILi64EEESE_NSA_ILi256EEEEEENS_10bfloat16_tENS5_IJlSB_lEEESH_SI_NS4_8TiledMMAINS4_8MMA_AtomIJNS4_20SM100_MMA_F16BF16_SSISH_SH_fLi64ELi64ELNS4_4UMMA5MajorE0ELSN_0ELNSM_7ScaleInE0ELSO_0EEEEEENS4_6LayoutISC_NS5_IJNSA_ILi0EEESS_SS_EEEEENS5_IJNS4_10UnderscoreESV_SV_EEEEENS4_13SM90_TMA_LOADENS4_14ComposedLayoutINS4_7SwizzleILi3ELi4ELi3EEENS4_18smem_ptr_flag_bitsILi16EEENSR_INS5_IJNSA_ILi8EEESE_EEENS5_IJSE_SB_EEEEEEEvNS4_8identityESY_S18_vS19_EENS_8epilogue10collective18CollectiveEpilogueINS1B_23Sm100TmaWarpSpecializedILi3ELi2ELi16ELb1ELb0EEEJSG_NS5_IJNSR_ISE_SB_EENSR_INSA_ILi32EEESB_EEEEESH_SI_SH_SI_NS1B_6fusion15FusionCallbacksIS1F_NS1K_17LinearCombinationISH_fSH_fLNS_15FloatRoundStyleE2EEESG_S1J_JEEENS4_5SM1004TMEM4LOAD26SM100_TMEM_LOAD_16dp256b4xESY_NSZ_INS10_ILi2ELi4ELi3EEES13_NSR_INS5_IJS14_S1H_EEENS5_IJS1H_SB_EEEEEEENS4_17SM75_U32x4_LDSM_NENS4_14SM90_TMA_STOREES1Y_NS4_17SM90_U32x4_STSM_NENS4_39AutoVectorizingCopyWithAssumedAlignmentILi128EEEEEEvvEEEEvNT_6ParamsE)
        /*0864*/ 	.short	0x0380
        /*0866*/ 	.short	0x0800


	//----- nvinfo : EIATTR_SW_WAR
	.align		4
.L_55:
        /*0868*/ 	.byte	0x04, 0x36
        /*086a*/ 	.short	(.L_57 - .L_56)
.L_56:
        /*086c*/ 	.word	0x00000008
.L_57:


//--------------------- .nv.callgraph             --------------------------
	.section	.nv.callgraph,"",@"SHT_CUDA_CALLGRAPH"
	.align	4
	.sectionentsize	8
	.align		4
        /*0000*/ 	.word	0x00000000
	.align		4
        /*0004*/ 	.word	0xffffffff
	.align		4
        /*0008*/ 	.word	index@(_ZN7cutlass13device_kernelINS_4gemm6kernel13GemmUniversalIN4cute5tupleIJiiiiEEENS1_10collective13CollectiveMmaINS1_35MainloopSm100TmaUmmaWarpSpecializedILi3ELi2ELi4ENS5_IJNS4_1CILi1EEESB_SB_EEEEENS5_IJNSA_ILi64EEESE_NSA_ILi256EEEEEENS_10bfloat16_tENS5_IJlSB_lEEESH_SI_NS4_8TiledMMAINS4_8MMA_AtomIJNS4_20SM100_MMA_F16BF16_SSISH_SH_fLi64ELi64ELNS4_4UMMA5MajorE0ELSN_0ELNSM_7ScaleInE0ELSO_0EEEEEENS4_6LayoutISC_NS5_IJNSA_ILi0EEESS_SS_EEEEENS5_IJNS4_10UnderscoreESV_SV_EEEEENS4_13SM90_TMA_LOADENS4_14ComposedLayoutINS4_7SwizzleILi3ELi4ELi3EEENS4_18smem_ptr_flag_bitsILi16EEENSR_INS5_IJNSA_ILi8EEESE_EEENS5_IJSE_SB_EEEEEEEvNS4_8identityESY_S18_vS19_EENS_8epilogue10collective18CollectiveEpilogueINS1B_23Sm100TmaWarpSpecializedILi3ELi2ELi16ELb1ELb0EEEJSG_NS5_IJNSR_ISE_SB_EENSR_INSA_ILi32EEESB_EEEEESH_SI_SH_SI_NS1B_6fusion15FusionCallbacksIS1F_NS1K_17LinearCombinationISH_fSH_fLNS_15FloatRoundStyleE2EEESG_S1J_JEEENS4_5SM1004TMEM4LOAD26SM100_TMEM_LOAD_16dp256b4xESY_NSZ_INS10_ILi2ELi4ELi3EEES13_NSR_INS5_IJS14_S1H_EEENS5_IJS1H_SB_EEEEEEENS4_17SM75_U32x4_LDSM_NENS4_14SM90_TMA_STOREES1Y_NS4_17SM90_U32x4_STSM_NENS4_39AutoVectorizingCopyWithAssumedAlignmentILi128EEEEEEvvEEEEvNT_6ParamsE)
	.align		4
        /*000c*/ 	.word	index@(__assertfail)
	.align		4
        /*0010*/ 	.word	0x00000000
	.align		4
        /*0014*/ 	.word	0xfffffffe
	.align		4
        /*0018*/ 	.word	0x00000000
	.align		4
        /*001c*/ 	.word	0xfffffffd
	.align		4
        /*0020*/ 	.word	0x00000000
	.align		4
        /*0024*/ 	.word	0xfffffffc


//--------------------- .nv.constant4             --------------------------
	.section	.nv.constant4,"a",@progbits
	.align	8
	.align		8
.nv.constant4:
        /*0000*/ 	.dword	__assertfail
	.align		8
        /*0008*/ 	.dword	__unnamed_1
	.align		8
        /*0010*/ 	.dword	__unnamed_2
	.align		8
        /*0018*/ 	.dword	_ZN40_INTERNAL_ba3b9e13_4_k_cu_58a2f7d1_126204cuda3std3__45__cpo5beginE
	.align		8
        /*0020*/ 	.dword	_ZN40_INTERNAL_ba3b9e13_4_k_cu_58a2f7d1_126204cuda3std3__45__cpo3endE
	.align		8
        /*0028*/ 	.dword	_ZN40_INTERNAL_ba3b9e13_4_k_cu_58a2f7d1_126204cuda3std3__45__cpo6cbeginE
	.align		8
        /*0030*/ 	.dword	_ZN40_INTERNAL_ba3b9e13_4_k_cu_58a2f7d1_126204cuda3std3__45__cpo4cendE
	.align		8
        /*0038*/ 	.dword	_ZN40_INTERNAL_ba3b9e13_4_k_cu_58a2f7d1_126204cuda3std3__442_GLOBAL__N__ba3b9e13_4_k_cu_58a2f7d1_126206ignoreE
	.align		8
        /*0040*/ 	.dword	_ZN40_INTERNAL_ba3b9e13_4_k_cu_58a2f7d1_126204cuda3std3__419piecewise_constructE
	.align		8
        /*0048*/ 	.dword	_ZN40_INTERNAL_ba3b9e13_4_k_cu_58a2f7d1_126204cuda3std3__48in_placeE
	.align		8
        /*0050*/ 	.dword	_ZN40_INTERNAL_ba3b9e13_4_k_cu_58a2f7d1_126204cuda3std6ranges3__45__cpo4swapE
	.align		8
        /*0058*/ 	.dword	_ZN40_INTERNAL_ba3b9e13_4_k_cu_58a2f7d1_126204cuda3std6ranges3__45__cpo9iter_moveE
	.align		8
        /*0060*/ 	.dword	_ZN40_INTERNAL_ba3b9e13_4_k_cu_58a2f7d1_126204cute7productE
	.align		8
        /*0068*/ 	.dword	_ZN40_INTERNAL_ba3b9e13_4_k_cu_58a2f7d1_126204cute1_E
	.align		8
        /*0070*/ 	.dword	$str$25
	.align		8
        /*0078*/ 	.dword	$str$26
	.align		8
        /*0080*/ 	.dword	$str$27
	.align		8
        /*0088*/ 	.dword	$str$28


//--------------------- .text._ZN7cutlass13device_kernelINS_4gemm6kernel13GemmUniversalIN4cute5tupleIJiiiiEEENS1_10collective13CollectiveMmaINS1_35MainloopSm100TmaUmmaWarpSpecializedILi3ELi2ELi4ENS5_IJNS4_1CILi1EEESB_SB_EEEEENS5_IJNSA_ILi64EEESE_NSA_ILi256EEEEEENS_10bfloat16_tENS5_IJlSB_lEEESH_SI_NS4_8TiledMMAINS4_8MMA_AtomIJNS4_20SM100_MMA_F16BF16_SSISH_SH_fLi64ELi64ELNS4_4UMMA5MajorE0ELSN_0ELNSM_7ScaleInE0ELSO_0EEEEEENS4_6LayoutISC_NS5_IJNSA_ILi0EEESS_SS_EEEEENS5_IJNS4_10UnderscoreESV_SV_EEEEENS4_13SM90_TMA_LOADENS4_14ComposedLayoutINS4_7SwizzleILi3ELi4ELi3EEENS4_18smem_ptr_flag_bitsILi16EEENSR_INS5_IJNSA_ILi8EEESE_EEENS5_IJSE_SB_EEEEEEEvNS4_8identityESY_S18_vS19_EENS_8epilogue10collective18CollectiveEpilogueINS1B_23Sm100TmaWarpSpecializedILi3ELi2ELi16ELb1ELb0EEEJSG_NS5_IJNSR_ISE_SB_EENSR_INSA_ILi32EEESB_EEEEESH_SI_SH_SI_NS1B_6fusion15FusionCallbacksIS1F_NS1K_17LinearCombinationISH_fSH_fLNS_15FloatRoundStyleE2EEESG_S1J_JEEENS4_5SM1004TMEM4LOAD26SM100_TMEM_LOAD_16dp256b4xESY_NSZ_INS10_ILi2ELi4ELi3EEES13_NSR_INS5_IJS14_S1H_EEENS5_IJS1H_SB_EEEEEEENS4_17SM75_U32x4_LDSM_NENS4_14SM90_TMA_STOREES1Y_NS4_17SM90_U32x4_STSM_NENS4_39AutoVectorizingCopyWithAssumedAlignmentILi128EEEEEEvvEEEEvNT_6ParamsE --------------------------
	.section	.text._ZN7cutlass13device_kernelINS_4gemm6kernel13GemmUniversalIN4cute5tupleIJiiiiEEENS1_10collective13CollectiveMmaINS1_35MainloopSm100TmaUmmaWarpSpecializedILi3ELi2ELi4ENS5_IJNS4_1CILi1EEESB_SB_EEEEENS5_IJNSA_ILi64EEESE_NSA_ILi256EEEEEENS_10bfloat16_tENS5_IJlSB_lEEESH_SI_NS4_8TiledMMAINS4_8MMA_AtomIJNS4_20SM100_MMA_F16BF16_SSISH_SH_fLi64ELi64ELNS4_4UMMA5MajorE0ELSN_0ELNSM_7ScaleInE0ELSO_0EEEEEENS4_6LayoutISC_NS5_IJNSA_ILi0EEESS_SS_EEEEENS5_IJNS4_10UnderscoreESV_SV_EEEEENS4_13SM90_TMA_LOADENS4_14ComposedLayoutINS4_7SwizzleILi3ELi4ELi3EEENS4_18smem_ptr_flag_bitsILi16EEENSR_INS5_IJNSA_ILi8EEESE_EEENS5_IJSE_SB_EEEEEEEvNS4_8identityESY_S18_vS19_EENS_8epilogue10collective18CollectiveEpilogueINS1B_23Sm100TmaWarpSpecializedILi3ELi2ELi16ELb1ELb0EEEJSG_NS5_IJNSR_ISE_SB_EENSR_INSA_ILi32EEESB_EEEEESH_SI_SH_SI_NS1B_6fusion15FusionCallbacksIS1F_NS1K_17LinearCombinationISH_fSH_fLNS_15FloatRoundStyleE2EEESG_S1J_JEEENS4_5SM1004TMEM4LOAD26SM100_TMEM_LOAD_16dp256b4xESY_NSZ_INS10_ILi2ELi4ELi3EEES13_NSR_INS5_IJS14_S1H_EEENS5_IJS1H_SB_EEEEEEENS4_17SM75_U32x4_LDSM_NENS4_14SM90_TMA_STOREES1Y_NS4_17SM90_U32x4_STSM_NENS4_39AutoVectorizingCopyWithAssumedAlignmentILi128EEEEEEvvEEEEvNT_6ParamsE,"ax",@progbits
	.align	128
.text._ZN7cutlass13device_kernelINS_4gemm6kernel13GemmUniversalIN4cute5tupleIJiiiiEEENS1_10collective13CollectiveMmaINS1_35MainloopSm100TmaUmmaWarpSpecializedILi3ELi2ELi4ENS5_IJNS4_1CILi1EEESB_SB_EEEEENS5_IJNSA_ILi64EEESE_NSA_ILi256EEEEEENS_10bfloat16_tENS5_IJlSB_lEEESH_SI_NS4_8TiledMMAINS4_8MMA_AtomIJNS4_20SM100_MMA_F16BF16_SSISH_SH_fLi64ELi64ELNS4_4UMMA5MajorE0ELSN_0ELNSM_7ScaleInE0ELSO_0EEEEEENS4_6LayoutISC_NS5_IJNSA_ILi0EEESS_SS_EEEEENS5_IJNS4_10UnderscoreESV_SV_EEEEENS4_13SM90_TMA_LOADENS4_14ComposedLayoutINS4_7SwizzleILi3ELi4ELi3EEENS4_18smem_ptr_flag_bitsILi16EEENSR_INS5_IJNSA_ILi8EEESE_EEENS5_IJSE_SB_EEEEEEEvNS4_8identityESY_S18_vS19_EENS_8epilogue10collective18CollectiveEpilogueINS1B_23Sm100TmaWarpSpecializedILi3ELi2ELi16ELb1ELb0EEEJSG_NS5_IJNSR_ISE_SB_EENSR_INSA_ILi32EEESB_EEEEESH_SI_SH_SI_NS1B_6fusion15FusionCallbacksIS1F_NS1K_17LinearCombinationISH_fSH_fLNS_15FloatRoundStyleE2EEESG_S1J_JEEENS4_5SM1004TMEM4LOAD26SM100_TMEM_LOAD_16dp256b4xESY_NSZ_INS10_ILi2ELi4ELi3EEES13_NSR_INS5_IJS14_S1H_EEENS5_IJS1H_SB_EEEEEEENS4_17SM75_U32x4_LDSM_NENS4_14SM90_TMA_STOREES1Y_NS4_17SM90_U32x4_STSM_NENS4_39AutoVectorizingCopyWithAssumedAlignmentILi128EEEEEEvvEEEEvNT_6ParamsE:
        .type           _ZN7cutlass13device_kernelINS_4gemm6kernel13GemmUniversalIN4cute5tupleIJiiiiEEENS1_10collective13CollectiveMmaINS1_35MainloopSm100TmaUmmaWarpSpecializedILi3ELi2ELi4ENS5_IJNS4_1CILi1EEESB_SB_EEEEENS5_IJNSA_ILi64EEESE_NSA_ILi256EEEEEENS_10bfloat16_tENS5_IJlSB_lEEESH_SI_NS4_8TiledMMAINS4_8MMA_AtomIJNS4_20SM100_MMA_F16BF16_SSISH_SH_fLi64ELi64ELNS4_4UMMA5MajorE0ELSN_0ELNSM_7ScaleInE0ELSO_0EEEEEENS4_6LayoutISC_NS5_IJNSA_ILi0EEESS_SS_EEEEENS5_IJNS4_10UnderscoreESV_SV_EEEEENS4_13SM90_TMA_LOADENS4_14ComposedLayoutINS4_7SwizzleILi3ELi4ELi3EEENS4_18smem_ptr_flag_bitsILi16EEENSR_INS5_IJNSA_ILi8EEESE_EEENS5_IJSE_SB_EEEEEEEvNS4_8identityESY_S18_vS19_EENS_8epilogue10collective18CollectiveEpilogueINS1B_23Sm100TmaWarpSpecializedILi3ELi2ELi16ELb1ELb0EEEJSG_NS5_IJNSR_ISE_SB_EENSR_INSA_ILi32EEESB_EEEEESH_SI_SH_SI_NS1B_6fusion15FusionCallbacksIS1F_NS1K_17LinearCombinationISH_fSH_fLNS_15FloatRoundStyleE2EEESG_S1J_JEEENS4_5SM1004TMEM4LOAD26SM100_TMEM_LOAD_16dp256b4xESY_NSZ_INS10_ILi2ELi4ELi3EEES13_NSR_INS5_IJS14_S1H_EEENS5_IJS1H_SB_EEEEEEENS4_17SM75_U32x4_LDSM_NENS4_14SM90_TMA_STOREES1Y_NS4_17SM90_U32x4_STSM_NENS4_39AutoVectorizingCopyWithAssumedAlignmentILi128EEEEEEvvEEEEvNT_6ParamsE,@function
        .size           _ZN7cutlass13device_kernelINS_4gemm6kernel13GemmUniversalIN4cute5tupleIJiiiiEEENS1_10collective13CollectiveMmaINS1_35MainloopSm100TmaUmmaWarpSpecializedILi3ELi2ELi4ENS5_IJNS4_1CILi1EEESB_SB_EEEEENS5_IJNSA_ILi64EEESE_NSA_ILi256EEEEEENS_10bfloat16_tENS5_IJlSB_lEEESH_SI_NS4_8TiledMMAINS4_8MMA_AtomIJNS4_20SM100_MMA_F16BF16_SSISH_SH_fLi64ELi64ELNS4_4UMMA5MajorE0ELSN_0ELNSM_7ScaleInE0ELSO_0EEEEEENS4_6LayoutISC_NS5_IJNSA_ILi0EEESS_SS_EEEEENS5_IJNS4_10UnderscoreESV_SV_EEEEENS4_13SM90_TMA_LOADENS4_14ComposedLayoutINS4_7SwizzleILi3ELi4ELi3EEENS4_18smem_ptr_flag_bitsILi16EEENSR_INS5_IJNSA_ILi8EEESE_EEENS5_IJSE_SB_EEEEEEEvNS4_8identityESY_S18_vS19_EENS_8epilogue10collective18CollectiveEpilogueINS1B_23Sm100TmaWarpSpecializedILi3ELi2ELi16ELb1ELb0EEEJSG_NS5_IJNSR_ISE_SB_EENSR_INSA_ILi32EEESB_EEEEESH_SI_SH_SI_NS1B_6fusion15FusionCallbacksIS1F_NS1K_17LinearCombinationISH_fSH_fLNS_15FloatRoundStyleE2EEESG_S1J_JEEENS4_5SM1004TMEM4LOAD26SM100_TMEM_LOAD_16dp256b4xESY_NSZ_INS10_ILi2ELi4ELi3EEES13_NSR_INS5_IJS14_S1H_EEENS5_IJS1H_SB_EEEEEEENS4_17SM75_U32x4_LDSM_NENS4_14SM90_TMA_STOREES1Y_NS4_17SM90_U32x4_STSM_NENS4_39AutoVectorizingCopyWithAssumedAlignmentILi128EEEEEEvvEEEEvNT_6ParamsE,(.L_x_155 - _ZN7cutlass13device_kernelINS_4gemm6kernel13GemmUniversalIN4cute5tupleIJiiiiEEENS1_10collective13CollectiveMmaINS1_35MainloopSm100TmaUmmaWarpSpecializedILi3ELi2ELi4ENS5_IJNS4_1CILi1EEESB_SB_EEEEENS5_IJNSA_ILi64EEESE_NSA_ILi256EEEEEENS_10bfloat16_tENS5_IJlSB_lEEESH_SI_NS4_8TiledMMAINS4_8MMA_AtomIJNS4_20SM100_MMA_F16BF16_SSISH_SH_fLi64ELi64ELNS4_4UMMA5MajorE0ELSN_0ELNSM_7ScaleInE0ELSO_0EEEEEENS4_6LayoutISC_NS5_IJNSA_ILi0EEESS_SS_EEEEENS5_IJNS4_10UnderscoreESV_SV_EEEEENS4_13SM90_TMA_LOADENS4_14ComposedLayoutINS4_7SwizzleILi3ELi4ELi3EEENS4_18smem_ptr_flag_bitsILi16EEENSR_INS5_IJNSA_ILi8EEESE_EEENS5_IJSE_SB_EEEEEEEvNS4_8identityESY_S18_vS19_EENS_8epilogue10collective18CollectiveEpilogueINS1B_23Sm100TmaWarpSpecializedILi3ELi2ELi16ELb1ELb0EEEJSG_NS5_IJNSR_ISE_SB_EENSR_INSA_ILi32EEESB_EEEEESH_SI_SH_SI_NS1B_6fusion15FusionCallbacksIS1F_NS1K_17LinearCombinationISH_fSH_fLNS_15FloatRoundStyleE2EEESG_S1J_JEEENS4_5SM1004TMEM4LOAD26SM100_TMEM_LOAD_16dp256b4xESY_NSZ_INS10_ILi2ELi4ELi3EEES13_NSR_INS5_IJS14_S1H_EEENS5_IJS1H_SB_EEEEEEENS4_17SM75_U32x4_LDSM_NENS4_14SM90_TMA_STOREES1Y_NS4_17SM90_U32x4_STSM_NENS4_39AutoVectorizingCopyWithAssumedAlignmentILi128EEEEEEvvEEEEvNT_6ParamsE)
        .other          _ZN7cutlass13device_kernelINS_4gemm6kernel13GemmUniversalIN4cute5tupleIJiiiiEEENS1_10collective13CollectiveMmaINS1_35MainloopSm100TmaUmmaWarpSpecializedILi3ELi2ELi4ENS5_IJNS4_1CILi1EEESB_SB_EEEEENS5_IJNSA_ILi64EEESE_NSA_ILi256EEEEEENS_10bfloat16_tENS5_IJlSB_lEEESH_SI_NS4_8TiledMMAINS4_8MMA_AtomIJNS4_20SM100_MMA_F16BF16_SSISH_SH_fLi64ELi64ELNS4_4UMMA5MajorE0ELSN_0ELNSM_7ScaleInE0ELSO_0EEEEEENS4_6LayoutISC_NS5_IJNSA_ILi0EEESS_SS_EEEEENS5_IJNS4_10UnderscoreESV_SV_EEEEENS4_13SM90_TMA_LOADENS4_14ComposedLayoutINS4_7SwizzleILi3ELi4ELi3EEENS4_18smem_ptr_flag_bitsILi16EEENSR_INS5_IJNSA_ILi8EEESE_EEENS5_IJSE_SB_EEEEEEEvNS4_8identityESY_S18_vS19_EENS_8epilogue10collective18CollectiveEpilogueINS1B_23Sm100TmaWarpSpecializedILi3ELi2ELi16ELb1ELb0EEEJSG_NS5_IJNSR_ISE_SB_EENSR_INSA_ILi32EEESB_EEEEESH_SI_SH_SI_NS1B_6fusion15FusionCallbacksIS1F_NS1K_17LinearCombinationISH_fSH_fLNS_15FloatRoundStyleE2EEESG_S1J_JEEENS4_5SM1004TMEM4LOAD26SM100_TMEM_LOAD_16dp256b4xESY_NSZ_INS10_ILi2ELi4ELi3EEES13_NSR_INS5_IJS14_S1H_EEENS5_IJS1H_SB_EEEEEEENS4_17SM75_U32x4_LDSM_NENS4_14SM90_TMA_STOREES1Y_NS4_17SM90_U32x4_STSM_NENS4_39AutoVectorizingCopyWithAssumedAlignmentILi128EEEEEEvvEEEEvNT_6ParamsE,@"STO_CUDA_ENTRY STV_DEFAULT"
_ZN7cutlass13device_kernelINS_4gemm6kernel13GemmUniversalIN4cute5tupleIJiiiiEEENS1_10collective13CollectiveMmaINS1_35MainloopSm100TmaUmmaWarpSpecializedILi3ELi2ELi4ENS5_IJNS4_1CILi1EEESB_SB_EEEEENS5_IJNSA_ILi64EEESE_NSA_ILi256EEEEEENS_10bfloat16_tENS5_IJlSB_lEEESH_SI_NS4_8TiledMMAINS4_8MMA_AtomIJNS4_20SM100_MMA_F16BF16_SSISH_SH_fLi64ELi64ELNS4_4UMMA5MajorE0ELSN_0ELNSM_7ScaleInE0ELSO_0EEEEEENS4_6LayoutISC_NS5_IJNSA_ILi0EEESS_SS_EEEEENS5_IJNS4_10UnderscoreESV_SV_EEEEENS4_13SM90_TMA_LOADENS4_14ComposedLayoutINS4_7SwizzleILi3ELi4ELi3EEENS4_18smem_ptr_flag_bitsILi16EEENSR_INS5_IJNSA_ILi8EEESE_EEENS5_IJSE_SB_EEEEEEEvNS4_8identityESY_S18_vS19_EENS_8epilogue10collective18CollectiveEpilogueINS1B_23Sm100TmaWarpSpecializedILi3ELi2ELi16ELb1ELb0EEEJSG_NS5_IJNSR_ISE_SB_EENSR_INSA_ILi32EEESB_EEEEESH_SI_SH_SI_NS1B_6fusion15FusionCallbacksIS1F_NS1K_17LinearCombinationISH_fSH_fLNS_15FloatRoundStyleE2EEESG_S1J_JEEENS4_5SM1004TMEM4LOAD26SM100_TMEM_LOAD_16dp256b4xESY_NSZ_INS10_ILi2ELi4ELi3EEES13_NSR_INS5_IJS14_S1H_EEENS5_IJS1H_SB_EEEEEEENS4_17SM75_U32x4_LDSM_NENS4_14SM90_TMA_STOREES1Y_NS4_17SM90_U32x4_STSM_NENS4_39AutoVectorizingCopyWithAssumedAlignmentILi128EEEEEEvvEEEEvNT_6ParamsE:
[----:B------:R-:W1:Y:S01]  /*0000*/  LDC R1, c[0x0][0x37c] ;  /* 0x0000df00ff017b82 */ /* 0x000e620000000800 */
[----:B------:R-:W2:Y:S01]  /*0010*/  S2R R70, SR_TID.X ;  /* 0x0000000000467919 */ /* 0x000ea20000002100 */
[----:B------:R-:W3:Y:S01]  /*0020*/  LDCU.64 UR8, c[0x0][0x890] ;  /* 0x00011200ff0877ac */ /* 0x000ee20008000a00 */
[----:B------:R-:W-:Y:S02]  /*0030*/  PRMT R60, RZ, 0x7610, R60 ;  /* 0x00007610ff3c7816 */ /* 0x000fe4000000003c */
[----:B------:R-:W-:Y:S01]  /*0040*/  ELECT P5, URZ, PT ;  /* 0x0000000000ff782f */ /* 0x000fe200038a0000 */
[----:B------:R-:W4:Y:S01]  /*0050*/  LDCU.64 UR56, c[0x0][0x358] ;  /* 0x00006b00ff3877ac */ /* 0x000f220008000a00 */
[----:B---3--:R-:W-:-:S04]  /*0060*/  UISETP.NE.U32.AND UP0, UPT, UR8, URZ, UPT ;  /* 0x000000ff0800728c */ /* 0x008fc8000bf05070 */
[----:B------:R-:W-:Y:S01]  /*0070*/  UISETP.NE.AND.EX UP0, UPT, UR9, URZ, UPT, UP0 ;  /* 0x000000ff0900728c */ /* 0x000fe2000bf05300 */
[----:B--2---:R-:W-:-:S05]  /*0080*/  SHF.R.U32.HI R65, RZ, 0x5, R70 ;  /* 0x00000005ff417819 */ /* 0x004fca0000011646 */
[----:B------:R-:W2:Y:S02]  /*0090*/  SHFL.IDX PT, R0, R65, RZ, 0x1f ;  /* 0x00001fff41007589 */ /* 0x000ea400000e0000 */
[----:B--2---:R-:W-:Y:S01]  /*00a0*/  R2UR UR10, R0 ;  /* 0x00000000000a72ca */ /* 0x004fe200000e0000 */
[----:B-1--4-:R-:W-:-:S14]  /*00b0*/  BRA.U UP0, `(.L_x_0) ;  /* 0x00000001002c7547 */ /* 0x012fdc000b800000 */
[----:B------:R-:W1:Y:S02]  /*00c0*/  LDCU.64 UR4, c[0x0][0x888] ;  /* 0x00011100ff0477ac */ /* 0x000e640008000a00 */
[----:B-1----:R-:W-:-:S04]  /*00d0*/  UISETP.NE.U32.AND UP0, UPT, UR4, URZ, UPT ;  /* 0x000000ff0400728c */ /* 0x002fc8000bf05070 */
[----:B------:R-:W-:-:S09]  /*00e0*/  UISETP.NE.AND.EX UP0, UPT, UR5, URZ, UPT, UP0 ;  /* 0x000000ff0500728c */ /* 0x000fd2000bf05300 */
[----:B------:R-:W-:Y:S05]  /*00f0*/  BRA.U !UP0, `(.L_x_1) ;  /* 0x0000000108107547 */ /* 0x000fea000b800000 */
[----:B------:R-:W1:Y:S02]  /*0100*/  LDC.64 R2, c[0x0][0x888] ;  /* 0x00022200ff027b82 */ /* 0x000e640000000a00 */
[----:B-1----:R1:W5:Y:S01]  /*0110*/  LDG.E R35, desc[UR56][R2.64] ;  /* 0x0000003802237981 */ /* 0x002362000c1e1900 */
[----:B------:R-:W-:Y:S01]  /*0120*/  HFMA2 R60, -RZ, RZ, 0, 5.9604644775390625e-08 ;  /* 0x00000001ff3c7431 */ /* 0x000fe200000001ff */
[----:B------:R-:W-:Y:S05]  /*0130*/  BRA `(.L_x_0) ;  /* 0x00000000000c7947 */ /* 0x000fea0003800000 */
.L_x_1:
[----:B------:R-:W1:Y:S01]  /*0140*/  LDCU UR4, c[0x0][0x880] ;  /* 0x00011000ff0477ac */ /* 0x000e620008000800 */
[----:B------:R-:W-:Y:S01]  /*0150*/  HFMA2 R60, -RZ, RZ, 0, 5.9604644775390625e-08 ;  /* 0x00000001ff3c7431 */ /* 0x000fe200000001ff */
[----:B-1----:R-:W-:-:S07]  /*0160*/  MOV R35, UR4 ;  /* 0x0000000400237c02 */ /* 0x002fce0008000f00 */
.L_x_0:
[----:B------:R-:W2:Y:S02]  /*0170*/  LDCU.64 UR4, c[0x0][0x8b0] ;  /* 0x00011600ff0477ac */ /* 0x000ea40008000a00 */
[----:B--2---:R-:W-:-:S04]  /*0180*/  UISETP.NE.U32.AND UP0, UPT, UR4, URZ, UPT ;  /* 0x000000ff0400728c */ /* 0x004fc8000bf05070 */
[----:B------:R-:W-:-:S09]  /*0190*/  UISETP.NE.AND.EX UP0, UPT, UR5, URZ, UPT, UP0 ;  /* 0x000000ff0500728c */ /* 0x000fd2000bf05300 */
[----:B------:R-:W-:Y:S05]  /*01a0*/  BRA.U UP0, `(.L_x_2) ;  /* 0x0000000100247547 */ /* 0x000fea000b800000 */
[----:B------:R-:W2:Y:S02]  /*01b0*/  LDCU.64 UR4, c[0x0][0x8a8] ;  /* 0x00011500ff0477ac */ /* 0x000ea40008000a00 */
[----:B--2---:R-:W-:-:S04]  /*01c0*/  UISETP.NE.U32.AND UP0, UPT, UR4, URZ, UPT ;  /* 0x000000ff0400728c */ /* 0x004fc8000bf05070 */
[----:B------:R-:W-:-:S09]  /*01d0*/  UISETP.NE.AND.EX UP0, UPT, UR5, URZ, UPT, UP0 ;  /* 0x000000ff0500728c */ /* 0x000fd2000bf05300 */
[----:B------:R-:W-:Y:S05]  /*01e0*/  BRA.U !UP0, `(.L_x_3) ;  /* 0x00000001080c7547 */ /* 0x000fea000b800000 */
[----:B-1----:R-:W1:Y:S02]  /*01f0*/  LDC.64 R2, c[0x0][0x8a8] ;  /* 0x00022a00ff027b82 */ /* 0x002e640000000a00 */
[----:B-1----:R2:W5:Y:S01]  /*0200*/  LDG.E R33, desc[UR56][R2.64] ;  /* 0x0000003802217981 */ /* 0x002562000c1e1900 */
[----:B------:R-:W-:Y:S05]  /*0210*/  BRA `(.L_x_2) ;  /* 0x0000000000087947 */ /* 0x000fea0003800000 */
.L_x_3:
[----:B------:R-:W2:Y:S02]  /*0220*/  LDCU UR4, c[0x0][0x8a0] ;  /* 0x00011400ff0477ac */ /* 0x000ea40008000800 */
[----:B--2---:R-:W-:Y:S02]  /*0230*/  MOV R33, UR4 ;  /* 0x0000000400217c02 */ /* 0x004fe40008000f00 */
.L_x_2:
[----:B------:R-:W-:Y:S01]  /*0240*/  IMAD.U32 R0, RZ, RZ, UR10 ;  /* 0x0000000aff007e24 */ /* 0x000fe2000f8e00ff */
[----:B------:R-:W-:Y:S04]  /*0250*/  BSSY.RECONVERGENT B0, `(.L_x_4) ;  /* 0x000000c000007945 */ /* 0x000fe80003800200 */
[C---:B------:R-:W-:Y:S02]  /*0260*/  ISETP.NE.OR P1, PT, R0.reuse, 0x1, !P5 ;  /* 0x000000010000780c */ /* 0x040fe40006f25670 */
[----:B------:R-:W-:-:S11]  /*0270*/  ISETP.NE.OR P0, PT, R0, 0x3, !P5 ;  /* 0x000000030000780c */ /* 0x000fd60006f05670 */
[----:B------:R-:W-:Y:S05]  /*0280*/  @P1 BRA `(.L_x_5) ;  /* 0x0000000000201947 */ /* 0x000fea0003800000 */
[----:B------:R-:W3:Y:S02]  /*0290*/  LDCU.64 UR4, c[0x0][0x348] ;  /* 0x00006900ff0477ac */ /* 0x000ee40008000a00 */
[----:B---3--:R-:W-:Y:S02]  /*02a0*/  UIADD3 UR6, UP1, UPT, UR4, 0x80, URZ ;  /* 0x0000008004067890 */ /* 0x008fe4000ff3e0ff */
[----:B------:R-:W-:Y:S02]  /*02b0*/  UIADD3 UR4, UP0, UPT, UR4, 0x180, URZ ;  /* 0x0000018004047890 */ /* 0x000fe4000ff1e0ff */
[----:B------:R-:W-:Y:S02]  /*02c0*/  UIADD3.X UR7, UPT, UPT, URZ, UR5, URZ, UP1, !UPT ;  /* 0x00000005ff077290 */ /* 0x000fe40008ffe4ff */
[----:B------:R-:W-:-:S07]  /*02d0*/  UIADD3.X UR5, UPT, UPT, URZ, UR5, URZ, UP0, !UPT ;  /* 0x00000005ff057290 */ /* 0x000fce00087fe4ff */
[----:B------:R3:W-:Y:S02]  /*02e0*/  UTMACCTL.PF [UR6] ;  /* 0x00000000060079b9 */ /* 0x0007e40008040000 */
[----:B------:R3:W-:Y:S02]  /*02f0*/  UTMACCTL.PF [UR4] ;  /* 0x00000000040079b9 */ /* 0x0007e40008040000 */
[----:B---3--:R-:W-:Y:S01]  /*0300*/  NOP ;  /* 0x0000000000007918 */ /* 0x008fe20000000000 */
.L_x_5:
[----:B------:R-:W-:Y:S05]  /*0310*/  BSYNC.RECONVERGENT B0 ;  /* 0x0000000000007941 */ /* 0x000fea0003800200 */
.L_x_4:
[----:B------:R-:W-:Y:S04]  /*0320*/  BSSY.RECONVERGENT B0, `(.L_x_6) ;  /* 0x000000a000007945 */ /* 0x000fe80003800200 */
        /* <DEDUP_REMOVED lines=9> */
.L_x_7:
[----:B------:R-:W-:Y:S05]  /*03c0*/  BSYNC.RECONVERGENT B0 ;  /* 0x0000000000007941 */ /* 0x000fea0003800200 */
.L_x_6:
[----:B------:R-:W3:Y:S01]  /*03d0*/  LDCU.64 UR4, c[0x0][0x888] ;  /* 0x00011100ff0477ac */ /* 0x000ee20008000a00 */
[----:B------:R-:W-:Y:S02]  /*03e0*/  UISETP.EQ.U32.AND UP1, UPT, UR8, URZ, UPT ;  /* 0x000000ff0800728c */ /* 0x000fe4000bf22070 */
[----:B------:R-:W-:Y:S02]  /*03f0*/  UPLOP3.LUT UP2, UPT, UPT, UPT, UPT, 0x80, 0x8 ;  /* 0x000000000008789c */ /* 0x000fe40003f4f070 */
[----:B---3--:R-:W-:-:S04]  /*0400*/  UISETP.NE.U32.AND UP0, UPT, UR4, URZ, UPT ;  /* 0x000000ff0400728c */ /* 0x008fc8000bf05070 */
[----:B------:R-:W-:-:S04]  /*0410*/  UISETP.NE.AND.EX UP0, UPT, UR5, URZ, UPT, UP0 ;  /* 0x000000ff0500728c */ /* 0x000fc8000bf05300 */
[----:B------:R-:W-:-:S04]  /*0420*/  UISETP.EQ.OR.EX UP3, UPT, UR9, URZ, !UP0, UP1 ;  /* 0x000000ff0900728c */ /* 0x000fc8000c762710 */
[----:B------:R-:W-:-:S05]  /*0430*/  UP2UR UR43, UPR, URZ, 0x8 ;  /* 0x00000008ff2b7883 */ /* 0x000fca0008000000 */
[----:B------:R-:W-:Y:S07]  /*0440*/  BRA.U !UP3, `(.L_x_8) ;  /* 0x000000010b207547 */ /* 0x000fee000b800000 */
[----:B------:R-:W-:Y:S01]  /*0450*/  UISETP.NE.U32.AND UP2, UPT, UR8, URZ, UPT ;  /* 0x000000ff0800728c */ /* 0x000fe2000bf45070 */
[----:B-----5:R-:W-:Y:S01]  /*0460*/  FSETP.NEU.AND P0, PT, R35, RZ, PT ;  /* 0x000000ff2300720b */ /* 0x020fe20003f0d000 */
[----:B------:R-:W-:Y:S02]  /*0470*/  USEL UR4, URZ, 0xffffffff, UP0 ;  /* 0xffffffffff047887 */ /* 0x000fe40008000000 */
[----:B------:R-:W-:-:S10]  /*0480*/  UISETP.NE.AND.EX UP2, UPT, UR9, URZ, UPT, UP2 ;  /* 0x000000ff0900728c */ /* 0x000fd4000bf45320 */
[----:B------:R-:W-:Y:S01]  /*0490*/  VOTEU.ANY UP1, P0 ;  /* 0x0000000000ff7886 */ /* 0x000fe20000020100 */
[----:B------:R-:W-:-:S04]  /*04a0*/  @!UP2 USEL UR4, URZ, 0xffffffff, UP1 ;  /* 0xffffffffff04a887 */ /* 0x000fc80008800000 */
[----:B------:R-:W-:-:S04]  /*04b0*/  ULOP3.LUT UR4, UR4, 0x1, URZ, 0xc0, !UPT ;  /* 0x0000000104047892 */ /* 0x000fc8000f8ec0ff */
[----:B------:R-:W-:-:S11]  /*04c0*/  UISETP.NE.U32.AND UP2, UPT, UR4, 0x1, UPT ;  /* 0x000000010400788c */ /* 0x000fd6000bf45070 */
.L_x_8:
[----:B-12---:R-:W1:Y:S01]  /*04d0*/  SHFL.IDX PT, R2, R65, RZ, 0x1f ;  /* 0x00001fff41027589 */ /* 0x006e6200000e0000 */
[----:B------:R-:W-:-:S04]  /*04e0*/  UISETP.NE.AND UP1, UPT, UR10, 0x2, UPT ;  /* 0x000000020a00788c */ /* 0x000fc8000bf25270 */
[----:B------:R-:W-:Y:S01]  /*04f0*/  USEL UR20, URZ, 0x1, UP1 ;  /* 0x00000001ff147887 */ /* 0x000fe20008800000 */
[----:B-1----:R-:W-:-:S13]  /*0500*/  ISETP.NE.AND P0, PT, R2, RZ, PT ;  /* 0x000000ff0200720c */ /* 0x002fda0003f05270 */
[----:B------:R-:W-:Y:S05]  /*0510*/  @P0 BRA `(.L_x_9) ;  /* 0x0000000000400947 */ /* 0x000fea0003800000 */
[----:B------:R-:W1:Y:S01]  /*0520*/  S2UR UR4, SR_CgaCtaId ;  /* 0x00000000000479c3 */ /* 0x000e620000008800 */
[----:B------:R-:W-:Y:S01]  /*0530*/  UMOV UR5, 0x400 ;  /* 0x0000040000057882 */ /* 0x000fe20000000000 */
[----:B------:R-:W-:Y:S01]  /*0540*/  UMOV UR6, 0x1 ;  /* 0x0000000100067882 */ /* 0x000fe20000000000 */
[----:B------:R-:W-:Y:S01]  /*0550*/  ELECT P0, URZ, PT ;  /* 0x0000000000ff782f */ /* 0x000fe20003800000 */
[----:B------:R-:W-:-:S04]  /*0560*/  UIADD3 UR6, UPT, UPT, -UR6, 0x100000, URZ ;  /* 0x0010000006067890 */ /* 0x000fc8000fffe1ff */
[----:B------:R-:W-:Y:S02]  /*0570*/  USHF.L.U32 UR7, UR6, 0xb, URZ ;  /* 0x0000000b06077899 */ /* 0x000fe400080006ff */
[----:B------:R-:W-:Y:S02]  /*0580*/  USHF.L.U32 UR6, UR6, 0x1, URZ ;  /* 0x0000000106067899 */ /* 0x000fe400080006ff */
[----:B-1----:R-:W-:Y:S01]  /*0590*/  ULEA UR4, UR4, UR5, 0x18 ;  /* 0x0000000504047291 */ /* 0x002fe2000f8ec0ff */
[----:B------:R-:W1:Y:S11]  /*05a0*/  FENCE.VIEW.ASYNC.S ;  /* 0x00000000000073c6 */ /* 0x000e760000000000 */
[----:B-1----:R1:W2:Y:S01]  /*05b0*/  SYNCS.EXCH.64 URZ, [UR4], UR6 ;  /* 0x0000000604ff75b2 */ /* 0x0022a20008000100 */
[----:B------:R1:W3:Y:S01]  /*05c0*/  SYNCS.EXCH.64 URZ, [UR4+0x18], UR6 ;  /* 0x0000180604ff75b2 */ /* 0x0002e20008000100 */
[----:B------:R1:W4:Y:S01]  /*05d0*/  SYNCS.EXCH.64 URZ, [UR4+0x8], UR6 ;  /* 0x0000080604ff75b2 */ /* 0x0003220008000100 */
[----:B------:R1:W1:Y:S01]  /*05e0*/  SYNCS.EXCH.64 URZ, [UR4+0x20], UR6 ;  /* 0x0000200604ff75b2 */ /* 0x0002620008000100 */
[----:B------:R1:W1:Y:S01]  /*05f0*/  SYNCS.EXCH.64 URZ, [UR4+0x10], UR6 ;  /* 0x0000100604ff75b2 */ /* 0x0002620008000100 */
[----:B------:R1:W1:Y:S01]  /*0600*/  SYNCS.EXCH.64 URZ, [UR4+0x28], UR6 ;  /* 0x0000280604ff75b2 */ /* 0x0002620008000100 */
[----:B------:R-:W-:Y:S01]  /*0610*/  NOP ;  /* 0x0000000000007918 */ /* 0x000fe20000000000 */
.L_x_9:
[----:B------:R-:W2:Y:S01]  /*0620*/  SHFL.IDX PT, R2, R65, RZ, 0x1f ;  /* 0x00001fff41027589 */ /* 0x000ea200000e0000 */
[----:B------:R-:W-:Y:S01]  /*0630*/  NOP ;  /* 0x0000000000007918 */ /* 0x000fe20000000000 */
[----:B--2---:R-:W-:-:S13]  /*0640*/  ISETP.NE.AND P0, PT, R2, 0x1, PT ;  /* 0x000000010200780c */ /* 0x004fda0003f05270 */
[----:B------:R-:W-:Y:S05]  /*0650*/  @P0 BRA `(.L_x_10) ;  /* 0x0000000000500947 */ /* 0x000fea0003800000 */
[----:B-1----:R-:W1:Y:S01]  /*0660*/  S2UR UR4, SR_CgaCtaId ;  /* 0x00000000000479c3 */ /* 0x002e620000008800 */
[----:B------:R-:W-:Y:S01]  /*0670*/  UMOV UR5, 0x400 ;  /* 0x0000040000057882 */ /* 0x000fe20000000000 */
[----:B------:R-:W-:Y:S01]  /*0680*/  UMOV UR8, 0x20 ;  /* 0x0000002000087882 */ /* 0x000fe20000000000 */
[----:B------:R-:W-:Y:S01]  /*0690*/  UMOV UR6, 0x80 ;  /* 0x0000008000067882 */ /* 0x000fe20000000000 */
[----:B------:R-:W-:-:S04]  /*06a0*/  UIADD3 UR8, UPT, UPT, -UR8, 0x100000, URZ ;  /* 0x0010000008087890 */ /* 0x000fc8000fffe1ff */
[----:B------:R-:W-:Y:S02]  /*06b0*/  USHF.L.U32 UR9, UR8, 0xb, URZ ;  /* 0x0000000b08097899 */ /* 0x000fe400080006ff */
[----:B------:R-:W-:Y:S02]  /*06c0*/  USHF.L.U32 UR8, UR8, 0x1, URZ ;  /* 0x0000000108087899 */ /* 0x000fe400080006ff */
[----:B------:R-:W-:-:S04]  /*06d0*/  UIADD3 UR6, UPT, UPT, -UR6, 0x100000, URZ ;  /* 0x0010000006067890 */ /* 0x000fc8000fffe1ff */
[----:B------:R-:W-:Y:S02]  /*06e0*/  USHF.L.U32 UR7, UR6, 0xb, URZ ;  /* 0x0000000b06077899 */ /* 0x000fe400080006ff */
[----:B------:R-:W-:Y:S01]  /*06f0*/  USHF.L.U32 UR6, UR6, 0x1, URZ ;  /* 0x0000000106067899 */ /* 0x000fe200080006ff */
[----:B------:R-:W-:Y:S01]  /*0700*/  ELECT P0, URZ, PT ;  /* 0x0000000000ff782f */ /* 0x000fe20003800000 */
[----:B-1----:R-:W-:Y:S01]  /*0710*/  ULEA UR4, UR4, UR5, 0x18 ;  /* 0x0000000504047291 */ /* 0x002fe2000f8ec0ff */
[----:B------:R-:W1:Y:S11]  /*0720*/  FENCE.VIEW.ASYNC.S ;  /* 0x00000000000073c6 */ /* 0x000e760000000000 */
[----:B-1----:R2:W1:Y:S01]  /*0730*/  SYNCS.EXCH.64 URZ, [UR4+0x30], UR8 ;  /* 0x0000300804ff75b2 */ /* 0x0024620008000100 */
[----:B------:R2:W1:Y:S01]  /*0740*/  SYNCS.EXCH.64 URZ, [UR4+0x48], UR6 ;  /* 0x0000480604ff75b2 */ /* 0x0004620008000100 */
[----:B------:R2:W1:Y:S01]  /*0750*/  SYNCS.EXCH.64 URZ, [UR4+0x38], UR8 ;  /* 0x0000380804ff75b2 */ /* 0x0004620008000100 */
[----:B------:R2:W1:Y:S01]  /*0760*/  SYNCS.EXCH.64 URZ, [UR4+0x50], UR6 ;  /* 0x0000500604ff75b2 */ /* 0x0004620008000100 */
[----:B------:R2:W1:Y:S01]  /*0770*/  SYNCS.EXCH.64 URZ, [UR4+0x40], UR8 ;  /* 0x0000400804ff75b2 */ /* 0x0004620008000100 */
[----:B------:R2:W1:Y:S02]  /*0780*/  SYNCS.EXCH.64 URZ, [UR4+0x58], UR6 ;  /* 0x0000580604ff75b2 */ /* 0x0004640008000100 */
[----:B--2---:R-:W-:Y:S01]  /*0790*/  NOP ;  /* 0x0000000000007918 */ /* 0x004fe20000000000 */
.L_x_10:
[----:B------:R-:W2:Y:S01]  /*07a0*/  SHFL.IDX PT, R2, R65, RZ, 0x1f ;  /* 0x00001fff41027589 */ /* 0x000ea200000e0000 */
[----:B------:R-:W-:Y:S01]  /*07b0*/  NOP ;  /* 0x0000000000007918 */ /* 0x000fe20000000000 */
[----:B--2---:R-:W-:-:S13]  /*07c0*/  ISETP.NE.AND P0, PT, R2, 0x3, PT ;  /* 0x000000030200780c */ /* 0x004fda0003f05270 */
[----:B------:R-:W-:Y:S05]  /*07d0*/  @P0 BRA `(.L_x_11) ;  /* 0x0000000000300947 */ /* 0x000fea0003800000 */
[----:B-1----:R-:W1:Y:S01]  /*07e0*/  S2UR UR6, SR_CgaCtaId ;  /* 0x00000000000679c3 */ /* 0x002e620000008800 */
[----:B------:R-:W-:Y:S01]  /*07f0*/  UMOV UR4, 0x400 ;  /* 0x0000040000047882 */ /* 0x000fe20000000000 */
[----:B------:R-:W-:Y:S01]  /*0800*/  UMOV UR5, 0x20 ;  /* 0x0000002000057882 */ /* 0x000fe20000000000 */
[----:B------:R-:W-:Y:S01]  /*0810*/  ELECT P0, URZ, PT ;  /* 0x0000000000ff782f */ /* 0x000fe20003800000 */
[----:B-1----:R-:W-:Y:S02]  /*0820*/  ULEA UR6, UR6, UR4, 0x18 ;  /* 0x0000000406067291 */ /* 0x002fe4000f8ec0ff */
[----:B------:R-:W-:-:S04]  /*0830*/  UIADD3 UR4, UPT, UPT, -UR5, 0x100000, URZ ;  /* 0x0010000005047890 */ /* 0x000fc8000fffe1ff */
[----:B------:R-:W-:Y:S02]  /*0840*/  USHF.L.U32 UR5, UR4, 0xb, URZ ;  /* 0x0000000b04057899 */ /* 0x000fe400080006ff */
[----:B------:R-:W-:Y:S01]  /*0850*/  USHF.L.U32 UR4, UR4, 0x1, URZ ;  /* 0x0000000104047899 */ /* 0x000fe200080006ff */
[----:B------:R-:W1:Y:S11]  /*0860*/  FENCE.VIEW.ASYNC.S ;  /* 0x00000000000073c6 */ /* 0x000e760000000000 */
[----:B-1----:R2:W1:Y:S01]  /*0870*/  SYNCS.EXCH.64 URZ, [UR6+0x60], UR4 ;  /* 0x0000600406ff75b2 */ /* 0x0024620008000100 */
[----:B------:R2:W1:Y:S02]  /*0880*/  SYNCS.EXCH.64 URZ, [UR6+0x68], UR4 ;  /* 0x0000680406ff75b2 */ /* 0x0004640008000100 */
[----:B--2---:R-:W-:Y:S01]  /*0890*/  NOP ;  /* 0x0000000000007918 */ /* 0x004fe20000000000 */
.L_x_11:
[----:B------:R-:W2:Y:S01]  /*08a0*/  SHFL.IDX PT, R2, R65, RZ, 0x1f ;  /* 0x00001fff41027589 */ /* 0x000ea200000e0000 */
[----:B------:R-:W-:Y:S01]  /*08b0*/  NOP ;  /* 0x0000000000007918 */ /* 0x000fe20000000000 */
[----:B--2---:R-:W-:-:S13]  /*08c0*/  ISETP.NE.AND P0, PT, R2, 0x4, PT ;  /* 0x000000040200780c */ /* 0x004fda0003f05270 */
[----:B------:R-:W-:Y:S05]  /*08d0*/  @P0 BRA `(.L_x_12) ;  /* 0x00000000004c0947 */ /* 0x000fea0003800000 */
[----:B-1----:R-:W1:Y:S01]  /*08e0*/  S2UR UR6, SR_CgaCtaId ;  /* 0x00000000000679c3 */ /* 0x002e620000008800 */
[----:B------:R-:W-:Y:S01]  /*08f0*/  UMOV UR4, 0x100 ;  /* 0x0000010000047882 */ /* 0x000fe20000000000 */
[----:B------:R-:W-:Y:S01]  /*0900*/  UMOV UR5, 0x400 ;  /* 0x0000040000057882 */ /* 0x000fe20000000000 */
[----:B------:R-:W-:Y:S01]  /*0910*/  USEL UR4, UR4, 0xe0, UP2 ;  /* 0x000000e004047887 */ /* 0x000fe20009000000 */
[----:B------:R-:W-:Y:S01]  /*0920*/  UMOV UR8, 0x1 ;  /* 0x0000000100087882 */ /* 0x000fe20000000000 */
[----:B------:R-:W-:Y:S01]  /*0930*/  ELECT P0, URZ, PT ;  /* 0x0000000000ff782f */ /* 0x000fe20003800000 */
[----:B------:R-:W-:-:S04]  /*0940*/  UIADD3 UR8, UPT, UPT, -UR8, 0x100000, URZ ;  /* 0x0010000008087890 */ /* 0x000fc8000fffe1ff */
[----:B------:R-:W-:Y:S02]  /*0950*/  USHF.L.U32 UR9, UR8, 0xb, URZ ;  /* 0x0000000b08097899 */ /* 0x000fe400080006ff */
[----:B------:R-:W-:Y:S02]  /*0960*/  USHF.L.U32 UR8, UR8, 0x1, URZ ;  /* 0x0000000108087899 */ /* 0x000fe400080006ff */
[----:B-1----:R-:W-:Y:S02]  /*0970*/  ULEA UR6, UR6, UR5, 0x18 ;  /* 0x0000000506067291 */ /* 0x002fe4000f8ec0ff */
[----:B------:R-:W-:-:S04]  /*0980*/  UIADD3 UR4, UPT, UPT, -UR4, 0x100000, URZ ;  /* 0x0010000004047890 */ /* 0x000fc8000fffe1ff */
[----:B------:R-:W-:Y:S02]  /*0990*/  USHF.L.U32 UR5, UR4, 0xb, URZ ;  /* 0x0000000b04057899 */ /* 0x000fe400080006ff */
[----:B------:R-:W-:Y:S01]  /*09a0*/  USHF.L.U32 UR4, UR4, 0x1, URZ ;  /* 0x0000000104047899 */ /* 0x000fe200080006ff */
[----:B------:R-:W1:Y:S03]  /*09b0*/  FENCE.VIEW.ASYNC.S ;  /* 0x00000000000073c6 */ /* 0x000e660000000000 */
[----:B-1----:R2:W1:Y:S08]  /*09c0*/  SYNCS.EXCH.64 URZ, [UR6+0x70], UR8 ;  /* 0x0000700806ff75b2 */ /* 0x0024700008000100 */
[----:B------:R2:W1:Y:S01]  /*09d0*/  SYNCS.EXCH.64 URZ, [UR6+0x80], UR4 ;  /* 0x0000800406ff75b2 */ /* 0x0004620008000100 */
[----:B------:R2:W1:Y:S01]  /*09e0*/  SYNCS.EXCH.64 URZ, [UR6+0x78], UR8 ;  /* 0x0000780806ff75b2 */ /* 0x0004620008000100 */
[----:B------:R2:W1:Y:S02]  /*09f0*/  SYNCS.EXCH.64 URZ, [UR6+0x88], UR4 ;  /* 0x0000880406ff75b2 */ /* 0x0004640008000100 */
[----:B--2---:R-:W-:Y:S01]  /*0a00*/  NOP ;  /* 0x0000000000007918 */ /* 0x004fe20000000000 */
.L_x_12:
        /* <DEDUP_REMOVED lines=22> */
[----:B------:R2:W1:Y:S01]  /*0b70*/  SYNCS.EXCH.64 URZ, [UR4+0xc0], UR6 ;  /* 0x0000c00604ff75b2 */ /* 0x0004620008000100 */
[----:B------:R2:W1:Y:S01]  /*0b80*/  SYNCS.EXCH.64 URZ, [UR4+0xa8], UR8 ;  /* 0x0000a80804ff75b2 */ /* 0x0004620008000100 */
[----:B------:R2:W1:Y:S02]  /*0b90*/  SYNCS.EXCH.64 URZ, [UR4+0xc8], UR6 ;  /* 0x0000c80604ff75b2 */ /* 0x0004640008000100 */
[----:B--2---:R-:W-:Y:S01]  /*0ba0*/  NOP ;  /* 0x0000000000007918 */ /* 0x004fe20000000000 */
.L_x_13:
        /* <DEDUP_REMOVED lines=13> */
[----:B-1----:R2:W1:Y:S01]  /*0c80*/  SYNCS.EXCH.64 URZ, [UR4+0xd0], UR6 ;  /* 0x0000d00604ff75b2 */ /* 0x0024620008000100 */
[----:B------:R2:W1:Y:S01]  /*0c90*/  SYNCS.EXCH.64 URZ, [UR4+0xe0], UR6 ;  /* 0x0000e00604ff75b2 */ /* 0x0004620008000100 */
[----:B------:R2:W1:Y:S01]  /*0ca0*/  SYNCS.EXCH.64 URZ, [UR4+0xd8], UR6 ;  /* 0x0000d80604ff75b2 */ /* 0x0004620008000100 */
[----:B------:R2:W1:Y:S02]  /*0cb0*/  SYNCS.EXCH.64 URZ, [UR4+0xe8], UR6 ;  /* 0x0000e80604ff75b2 */ /* 0x0004640008000100 */
[----:B--2---:R-:W-:Y:S01]  /*0cc0*/  NOP ;  /* 0x0000000000007918 */ /* 0x004fe20000000000 */
.L_x_14:
[----:B------:R-:W2:Y:S01]  /*0cd0*/  S2UR UR5, SR_CTAID.X ;  /* 0x00000000000579c3 */ /* 0x000ea20000002500 */
[----:B------:R-:W-:-:S05]  /*0ce0*/  CS2R.32 R59, SR_CgaSize ;  /* 0x00000000003b7805 */ /* 0x000fca0000008a00 */
[----:B------:R-:W-:-:S05]  /*0cf0*/  IMAD R59, R59, -0xa0, RZ ;  /* 0xffffff603b3b7824 */ /* 0x000fca00078e02ff */
[----:B-1----:R-:W-:-:S14]  /*0d00*/  R2UR UR7, R59 ;  /* 0x000000003b0772ca */ /* 0x002fdc00000e0000 */
[----:B------:R-:W1:Y:S01]  /*0d10*/  LDCU UR7, c[0x0][UR7+0x2b0] ;  /* 0x00005600070777ac */ /* 0x000e620008000800 */
[----:B------:R-:W-:Y:S01]  /*0d20*/  NOP ;  /* 0x0000000000007918 */ /* 0x000fe20000000000 */
[----:B------:R-:W-:-:S05]  /*0d30*/  CS2R.32 R59, SR_CgaSize ;  /* 0x00000000003b7805 */ /* 0x000fca0000008a00 */
[----:B------:R-:W-:-:S05]  /*0d40*/  IMAD R59, R59, -0xa0, RZ ;  /* 0xffffff603b3b7824 */ /* 0x000fca00078e02ff */
[----:B------:R-:W-:-:S14]  /*0d50*/  R2UR UR6, R59 ;  /* 0x000000003b0672ca */ /* 0x000fdc00000e0000 */
[----:B------:R-:W3:Y:S01]  /*0d60*/  LDCU UR6, c[0x0][UR6+0x2b4] ;  /* 0x00005680060677ac */ /* 0x000ee20008000800 */
[----:B------:R-:W4:Y:S08]  /*0d70*/  S2UR UR4, SR_CTAID.Y ;  /* 0x00000000000479c3 */ /* 0x000f300000002600 */
[----:B------:R-:W3:Y:S01]  /*0d80*/  LDC R10, c[0x0][0xb24] ;  /* 0x0002c900ff0a7b82 */ /* 0x000ee20000000800 */
[----:B--2---:R-:W-:-:S02]  /*0d90*/  I2FP.F32.U32 R59, UR5 ;  /* 0x00000005003b7c45 */ /* 0x004fc40008201000 */
[----:B------:R-:W-:-:S05]  /*0da0*/  CS2R.32 R3, SR_CgaSize ;  /* 0x0000000000037805 */ /* 0x000fca0000008a00 */
[----:B------:R-:W-:-:S06]  /*0db0*/  IMAD R3, R3, -0xa0, RZ ;  /* 0xffffff6003037824 */ /* 0x000fcc00078e02ff */
[----:B------:R-:W2:Y:S01]  /*0dc0*/  LDC R3, c[0x0][R3+0x2a0] ;  /* 0x0000a80003037b82 */ /* 0x000ea20000000800 */
[----:B------:R-:W-:Y:S01]  /*0dd0*/  MOV R21, UR5 ;  /* 0x0000000500157c02 */ /* 0x000fe20008000f00 */
[----:B-1----:R-:W-:Y:S01]  /*0de0*/  FMUL R59, R59, UR7 ;  /* 0x000000073b3b7c20 */ /* 0x002fe20008400000 */
[----:B----4-:R-:W-:Y:S02]  /*0df0*/  I2FP.F32.U32 R58, UR4 ;  /* 0x00000004003a7c45 */ /* 0x010fe40008201000 */
[----:B------:R-:W-:-:S05]  /*0e00*/  CS2R.32 R2, SR_CgaSize ;  /* 0x0000000000027805 */ /* 0x000fca0000008a00 */
[----:B------:R-:W-:-:S06]  /*0e10*/  IMAD R2, R2, -0xa0, RZ ;  /* 0xffffff6002027824 */ /* 0x000fcc00078e02ff */
[----:B------:R-:W1:Y:S01]  /*0e20*/  LDC R2, c[0x0][R2+0x2a4] ;  /* 0x0000a90002027b82 */ /* 0x000e620000000800 */
[----:B------:R-:W-:Y:S01]  /*0e30*/  MOV R20, UR4 ;  /* 0x0000000400147c02 */ /* 0x000fe20008000f00 */
[----:B------:R-:W4:Y:S01]  /*0e40*/  F2I.U32.TRUNC.NTZ R59, R59 ;  /* 0x0000003b003b7305 */ /* 0x000f22000020f000 */
[----:B---3--:R-:W-:-:S05]  /*0e50*/  FMUL R58, R58, UR6 ;  /* 0x000000063a3a7c20 */ /* 0x008fca0008400000 */
[----:B------:R-:W-:Y:S01]  /*0e60*/  BAR.SYNC.DEFER_BLOCKING 0x0 ;  /* 0x0000000000007b1d */ /* 0x000fe20000010000 */
[----:B------:R-:W-:-:S05]  /*0e70*/  ISETP.GE.AND P0, PT, R10, 0x1, PT ;  /* 0x000000010a00780c */ /* 0x000fca0003f06270 */
[----:B------:R-:W3:Y:S02]  /*0e80*/  F2I.U32.TRUNC.NTZ R58, R58 ;  /* 0x0000003a003a7305 */ /* 0x000ee4000020f000 */
[----:B------:R-:W1:Y:S01]  /*0e90*/  S2UR UR60, SR_CTAID.Z ;  /* 0x00000000003c79c3 */ /* 0x000e620000002700 */
[----:B----4-:R-:W-:-:S05]  /*0ea0*/  IADD3 R59, PT, PT, -R59, RZ, RZ ;  /* 0x000000ff3b3b7210 */ /* 0x010fca0007ffe1ff */
[----:B--2---:R-:W-:Y:S01]  /*0eb0*/  IMAD R59, R3, R59, UR5 ;  /* 0x00000005033b7e24 */ /* 0x004fe2000f8e023b */
[----:B---3--:R-:W-:-:S05]  /*0ec0*/  IADD3 R58, PT, PT, -R58, RZ, RZ ;  /* 0x000000ff3a3a7210 */ /* 0x008fca0007ffe1ff */
[----:B-1----:R-:W-:Y:S01]  /*0ed0*/  IMAD R58, R2, R58, UR4 ;  /* 0x00000004023a7e24 */ /* 0x002fe2000f8e023a */
[----:B------:R-:W-:Y:S06]  /*0ee0*/  @!P0 BRA `(.L_x_15) ;  /* 0x0000000000b88947 */ /* 0x000fec0003800000 */
[----:B------:R-:W1:Y:S01]  /*0ef0*/  LDC.64 R4, c[0x0][0xb18] ;  /* 0x0002c600ff047b82 */ /* 0x000e620000000a00 */
[----:B------:R-:W-:-:S07]  /*0f00*/  ISETP.NE.AND P0, PT, R10, 0x1, PT ;  /* 0x000000010a00780c */ /* 0x000fce0003f05270 */
[----:B------:R-:W2:Y:S08]  /*0f10*/  LDC R9, c[0x0][0xb0c] ;  /* 0x0002c300ff097b82 */ /* 0x000eb00000000800 */
[----:B------:R-:W3:Y:S08]  /*0f20*/  LDC R12, c[0x0][0x370] ;  /* 0x0000dc00ff0c7b82 */ /* 0x000ef00000000800 */
[----:B------:R-:W4:Y:S01]  /*0f30*/  LDC R11, c[0x0][0x374] ;  /* 0x0000dd00ff0b7b82 */ /* 0x000f220000000800 */
[----:B-1----:R-:W-:-:S07]  /*0f40*/  ISETP.NE.AND P1, PT, R4, 0x1, PT ;  /* 0x000000010400780c */ /* 0x002fce0003f25270 */
[----:B------:R-:W3:Y:S01]  /*0f50*/  LDC.64 R6, c[0x0][0xb10] ;  /* 0x0002c400ff067b82 */ /* 0x000ee20000000a00 */
[----:B--2---:R-:W-:-:S07]  /*0f60*/  ISETP.NE.AND P2, PT, R9, 0x1, PT ;  /* 0x000000010900780c */ /* 0x004fce0003f45270 */
[----:B------:R-:W1:Y:S08]  /*0f70*/  LDC R8, c[0x0][0xb20] ;  /* 0x0002c800ff087b82 */ /* 0x000e700000000800 */
[----:B------:R-:W2:Y:S01]  /*0f80*/  LDC.64 R2, c[0x0][0xb28] ;  /* 0x0002ca00ff027b82 */ /* 0x000ea20000000a00 */
[----:B----4-:R-:W-:-:S04]  /*0f90*/  IMAD.HI.U32 R13, R11, R5, RZ ;  /* 0x000000050b0d7227 */ /* 0x010fc800078e00ff */
[----:B------:R-:W-:-:S04]  /*0fa0*/  IMAD.HI.U32 R5, R20, R5, RZ ;  /* 0x0000000514057227 */ /* 0x000fc800078e00ff */
[----:B---3--:R-:W-:-:S05]  /*0fb0*/  IMAD.HI.U32 R14, R12, R6, RZ ;  /* 0x000000060c0e7227 */ /* 0x008fca00078e00ff */
[-C--:B------:R-:W-:Y:S01]  /*0fc0*/  @P2 SHF.R.U32.HI R12, RZ, R7.reuse, R14 ;  /* 0x00000007ff0c2219 */ /* 0x080fe2000001160e */
[----:B------:R-:W-:Y:S01]  /*0fd0*/  IMAD.HI.U32 R14, R21, R6, RZ ;  /* 0x00000006150e7227 */ /* 0x000fe200078e00ff */
[-C--:B-1----:R-:W-:Y:S02]  /*0fe0*/  @P1 SHF.R.U32.HI R11, RZ, R8.reuse, R13 ;  /* 0x00000008ff0b1219 */ /* 0x082fe4000001160d */
[----:B------:R-:W-:Y:S02]  /*0ff0*/  SHF.R.U32.HI R5, RZ, R8, R5 ;  /* 0x00000008ff057219 */ /* 0x000fe40000011605 */
[----:B------:R-:W-:Y:S02]  /*1000*/  SHF.R.U32.HI R14, RZ, R7, R14 ;  /* 0x00000007ff0e7219 */ /* 0x000fe4000001160e */
[----:B------:R-:W-:Y:S01]  /*1010*/  SEL R5, R20, R5, !P1 ;  /* 0x0000000514057207 */ /* 0x000fe20004800000 */
[----:B--2---:R-:W-:Y:S01]  /*1020*/  IMAD.HI.U32 R13, R11, R2, RZ ;  /* 0x000000020b0d7227 */ /* 0x004fe200078e00ff */
[----:B------:R-:W-:-:S03]  /*1030*/  SEL R14, R21, R14, !P2 ;  /* 0x0000000e150e7207 */ /* 0x000fc60005000000 */
[----:B------:R-:W-:Y:S01]  /*1040*/  IMAD.HI.U32 R6, R12, R2, RZ ;  /* 0x000000020c067227 */ /* 0x000fe200078e00ff */
[----:B------:R-:W-:-:S04]  /*1050*/  @P0 SHF.R.U32.HI R11, RZ, R3, R13 ;  /* 0x00000003ff0b0219 */ /* 0x000fc8000001160d */
[----:B------:R-:W-:Y:S01]  /*1060*/  @P0 SHF.R.U32.HI R12, RZ, R3, R6 ;  /* 0x00000003ff0c0219 */ /* 0x000fe20000011606 */
[----:B------:R-:W-:-:S04]  /*1070*/  IMAD R11, R11, R10, RZ ;  /* 0x0000000a0b0b7224 */ /* 0x000fc800078e02ff */
[----:B------:R-:W-:Y:S01]  /*1080*/  IMAD R6, R12, R10, RZ ;  /* 0x0000000a0c067224 */ /* 0x000fe200078e02ff */
[----:B------:R-:W-:-:S04]  /*1090*/  ISETP.GE.AND P1, PT, R5, R11, PT ;  /* 0x0000000b0500720c */ /* 0x000fc80003f26270 */
[----:B------:R-:W-:Y:S01]  /*10a0*/  ISETP.GE.OR P1, PT, R14, R6, P1 ;  /* 0x000000060e00720c */ /* 0x000fe20000f26670 */
[----:B------:R-:W-:-:S05]  /*10b0*/  IMAD.HI.U32 R6, R5, R2, RZ ;  /* 0x0000000205067227 */ /* 0x000fca00078e00ff */
[----:B------:R-:W-:-:S04]  /*10c0*/  SHF.R.U32.HI R6, RZ, R3, R6 ;  /* 0x00000003ff067219 */ /* 0x000fc80000011606 */
[----:B------:R-:W-:-:S03]  /*10d0*/  SEL R6, R5, R6, !P0 ;  /* 0x0000000605067207 */ /* 0x000fc60004000000 */
[----:B------:R-:W-:Y:S01]  /*10e0*/  @!P1 IMAD.HI.U32 R7, R14, R2, RZ ;  /* 0x000000020e079227 */ /* 0x000fe200078e00ff */
[----:B------:R-:W-:-:S04]  /*10f0*/  IADD3 R2, PT, PT, -R6, RZ, RZ ;  /* 0x000000ff06027210 */ /* 0x000fc80007ffe1ff */
[----:B------:R-:W-:Y:S01]  /*1100*/  @!P1 SHF.R.U32.HI R3, RZ, R3, R7 ;  /* 0x00000003ff039219 */ /* 0x000fe20000011607 */
[----:B------:R-:W-:Y:S01]  /*1110*/  IMAD R2, R10, R2, R5 ;  /* 0x000000020a027224 */ /* 0x000fe200078e0205 */
[----:B------:R-:W-:Y:S02]  /*1120*/  IADD3 R7, PT, PT, -R5, RZ, RZ ;  /* 0x000000ff05077210 */ /* 0x000fe40007ffe1ff */
[----:B------:R-:W-:-:S03]  /*1130*/  @!P1 SEL R3, R14, R3, !P0 ;  /* 0x000000030e039207 */ /* 0x000fc60004000000 */
[----:B------:R-:W-:Y:S02]  /*1140*/  IMAD R7, R4, R7, R20 ;  /* 0x0000000704077224 */ /* 0x000fe400078e0214 */
[--C-:B------:R-:W-:Y:S02]  /*1150*/  @!P1 IMAD.IADD R6, R6, 0x1, -R3.reuse ;  /* 0x0000000106069824 */ /* 0x100fe400078e0a03 */
[----:B------:R-:W-:Y:S01]  /*1160*/  @!P1 IMAD R3, R2, R12, R3 ;  /* 0x0000000c02039224 */ /* 0x000fe200078e0203 */
[----:B------:R-:W-:Y:S01]  /*1170*/  IADD3 R2, PT, PT, -R14, RZ, RZ ;  /* 0x000000ff0e027210 */ /* 0x000fe20007ffe1ff */
[----:B------:R-:W-:Y:S02]  /*1180*/  @!P1 IMAD R5, R6, R10, R14 ;  /* 0x0000000a06059224 */ /* 0x000fe400078e020e */
[----:B------:R-:W-:Y:S02]  /*1190*/  @!P1 IMAD.MOV.U32 R14, RZ, RZ, R3 ;  /* 0x000000ffff0e9224 */ /* 0x000fe400078e0003 */
[----:B------:R-:W-:-:S02]  /*11a0*/  IMAD R2, R9, R2, R21 ;  /* 0x0000000209027224 */ /* 0x000fc400078e0215 */
[----:B------:R-:W-:Y:S02]  /*11b0*/  IMAD R20, R5, R4, R7 ;  /* 0x0000000405147224 */ /* 0x000fe400078e0207 */
[----:B------:R-:W-:Y:S02]  /*11c0*/  IMAD R21, R14, R9, R2 ;  /* 0x000000090e157224 */ /* 0x000fe400078e0202 */
.L_x_15:
[----:B------:R-:W1:Y:S01]  /*11d0*/  LDCU UR4, c[0x0][0xb30] ;  /* 0x00016600ff0477ac */ /* 0x000e620008000800 */
[----:B------:R-:W2:Y:S08]  /*11e0*/  S2UR UR53, SR_CgaCtaId ;  /* 0x00000000003579c3 */ /* 0x000eb00000008800 */
[----:B------:R-:W3:Y:S01]  /*11f0*/  LDC R26, c[0x0][0xb24] ;  /* 0x0002c900ff1a7b82 */ /* 0x000ee20000000800 */
[----:B-1----:R-:W-:-:S09]  /*1200*/  UISETP.NE.AND UP1, UPT, UR4, 0x1, UPT ;  /* 0x000000010400788c */ /* 0x002fd2000bf25270 */
[----:B--2---:R-:W-:Y:S05]  /*1210*/  BRA.U UP1, `(.L_x_16) ;  /* 0x0000000101407547 */ /* 0x004fea000b800000 */
[----:B------:R-:W1:Y:S08]  /*1220*/  LDC.64 R4, c[0x0][0xb10] ;  /* 0x0002c400ff047b82 */ /* 0x000e700000000a00 */
[----:B------:R-:W2:Y:S08]  /*1230*/  LDC.64 R2, c[0x0][0xb18] ;  /* 0x0002c600ff027b82 */ /* 0x000eb00000000a00 */
[----:B------:R-:W4:Y:S08]  /*1240*/  LDC R6, c[0x0][0xb20] ;  /* 0x0002c800ff067b82 */ /* 0x000f300000000800 */
[----:B------:R-:W3:Y:S01]  /*1250*/  LDC R7, c[0x0][0xb0c] ;  /* 0x0002c300ff077b82 */ /* 0x000ee20000000800 */
[----:B-1----:R-:W-:-:S05]  /*1260*/  IMAD.HI.U32 R4, R21, R4, RZ ;  /* 0x0000000415047227 */ /* 0x002fca00078e00ff */
[----:B------:R-:W-:Y:S01]  /*1270*/  SHF.R.U32.HI R4, RZ, R5, R4 ;  /* 0x00000005ff047219 */ /* 0x000fe20000011604 */
[----:B--2---:R-:W-:Y:S01]  /*1280*/  IMAD.HI.U32 R3, R20, R3, RZ ;  /* 0x0000000314037227 */ /* 0x004fe200078e00ff */
[----:B------:R-:W-:-:S04]  /*1290*/  ISETP.NE.AND P0, PT, R2, 0x1, PT ;  /* 0x000000010200780c */ /* 0x000fc80003f05270 */
[----:B----4-:R-:W-:-:S04]  /*12a0*/  SHF.R.U32.HI R3, RZ, R6, R3 ;  /* 0x00000006ff037219 */ /* 0x010fc80000011603 */
[----:B------:R-:W-:Y:S02]  /*12b0*/  SEL R3, R20, R3, !P0 ;  /* 0x0000000314037207 */ /* 0x000fe40004000000 */
[----:B---3--:R-:W-:-:S04]  /*12c0*/  ISETP.NE.AND P1, PT, R7, 0x1, PT ;  /* 0x000000010700780c */ /* 0x008fc80003f25270 */
[----:B------:R-:W-:-:S05]  /*12d0*/  SEL R4, R21, R4, !P1 ;  /* 0x0000000415047207 */ /* 0x000fca0004800000 */
[----:B------:R-:W-:Y:S02]  /*12e0*/  IMAD.IADD R5, R3, 0x1, -R4 ;  /* 0x0000000103057824 */ /* 0x000fe400078e0a04 */
[----:B------:R-:W-:Y:S02]  /*12f0*/  IMAD.IADD R3, R4, 0x1, -R3 ;  /* 0x0000000104037824 */ /* 0x000fe400078e0a03 */
[----:B------:R-:W-:Y:S02]  /*1300*/  IMAD R21, R5, R7, R21 ;  /* 0x0000000705157224 */ /* 0x000fe400078e0215 */
[----:B------:R-:W-:-:S07]  /*1310*/  IMAD R20, R3, R2, R20 ;  /* 0x0000000203147224 */ /* 0x000fce00078e0214 */
.L_x_16:
[----:B------:R-:W-:Y:S01]  /*1320*/  BAR.SYNC.DEFER_BLOCKING 0x0 ;  /* 0x0000000000007b1d */ /* 0x000fe20000010000 */
[----:B------:R-:W-:Y:S01]  /*1330*/  UISETP.NE.AND UP1, UPT, UR10, 0x2, UPT ;  /* 0x000000020a00788c */ /* 0x000fe2000bf25270 */
[----:B------:R-:W-:Y:S02]  /*1340*/  ISETP.NE.OR P5, PT, R0, 0x2, !P5 ;  /* 0x000000020000780c */ /* 0x000fe40006fa5670 */
[----:B------:R-:W-:-:S06]  /*1350*/  LOP3.LUT R2, R70, 0x1f, RZ, 0xc0, !PT ;  /* 0x0000001f46027812 */ /* 0x000fcc00078ec0ff */
[----:B------:R-:W-:Y:S05]  /*1360*/  BRA.U UP1, `(.L_x_17) ;  /* 0x0000001501587547 */ /* 0x000fea000b800000 */
[----:B------:R-:W1:Y:S01]  /*1370*/  LDCU UR6, c[0x0][0x38c] ;  /* 0x00007180ff0677ac */ /* 0x000e620008000800 */
[----:B------:R-:W2:Y:S01]  /*1380*/  LDC R8, c[0x0][0x370] ;  /* 0x0000dc00ff087b82 */ /* 0x000ea20000000800 */
[----:B------:R-:W-:Y:S01]  /*1390*/  PLOP3.LUT P1, PT, PT, PT, UP2, 0x80, 0x8 ;  /* 0x000000000008781c */ /* 0x000fe20003f2f028 */
[----:B------:R-:W-:Y:S01]  /*13a0*/  IMAD.MOV.U32 R15, RZ, RZ, 0x1 ;  /* 0x00000001ff0f7424 */ /* 0x000fe200078e00ff */
[----:B------:R-:W-:Y:S01]  /*13b0*/  ISETP.EQ.OR P4, PT, R2, RZ, P5 ;  /* 0x000000ff0200720c */ /* 0x000fe20002f82670 */
[----:B------:R-:W-:Y:S01]  /*13c0*/  IMAD.MOV.U32 R14, RZ, RZ, RZ ;  /* 0x000000ffff0e7224 */ /* 0x000fe200078e00ff */
[----:B------:R-:W-:Y:S02]  /*13d0*/  PLOP3.LUT P1, PT, P1, PT, PT, 0x8, 0x80 ;  /* 0x000000000080781c */ /* 0x000fe40000f2e170 */
[----:B------:R-:W-:Y:S01]  /*13e0*/  CS2R R12, SRZ ;  /* 0x00000000000c7805 */ /* 0x000fe2000001ff00 */
[----:B------:R-:W-:Y:S01]  /*13f0*/  IMAD.MOV.U32 R11, RZ, RZ, 0x1 ;  /* 0x00000001ff0b7424 */ /* 0x000fe200078e00ff */
[----:B------:R-:W4:Y:S01]  /*1400*/  LDC R0, c[0x0][0x374] ;  /* 0x0000dd00ff007b82 */ /* 0x000f220000000800 */
[----:B------:R-:W2:Y:S01]  /*1410*/  LDCU.64 UR38, c[0x0][0x348] ;  /* 0x00006900ff2677ac */ /* 0x000ea20008000a00 */
[----:B------:R-:W-:Y:S01]  /*1420*/  UMOV UR29, URZ ;  /* 0x000000ff001d7c82 */ /* 0x000fe20008000000 */
[----:B-1----:R-:W-:-:S02]  /*1430*/  UIADD3 UR5, UPT, UPT, UR6, 0xff, URZ ;  /* 0x000000ff06057890 */ /* 0x002fc4000fffe0ff */
[----:B------:R-:W-:Y:S02]  /*1440*/  UIADD3 UR54, UPT, UPT, UR6, 0x1fe, URZ ;  /* 0x000001fe06367890 */ /* 0x000fe4000fffe0ff */
[----:B------:R-:W-:-:S04]  /*1450*/  USHF.R.S32.HI UR4, URZ, 0x1f, UR5 ;  /* 0x0000001fff047899 */ /* 0x000fc80008011405 */
[----:B------:R-:W-:-:S04]  /*1460*/  ULEA.HI UR4, UR4, UR5, URZ, 0x8 ;  /* 0x0000000504047291 */ /* 0x000fc8000f8f40ff */
[----:B------:R-:W-:Y:S02]  /*1470*/  USHF.R.S32.HI UR46, URZ, 0x8, UR4 ;  /* 0x00000008ff2e7899 */ /* 0x000fe40008011404 */
[----:B------:R-:W-:Y:S02]  /*1480*/  UIADD3 UR4, UPT, UPT, UR6, -0x1, URZ ;  /* 0xffffffff06047890 */ /* 0x000fe4000fffe0ff */
[----:B------:R-:W-:Y:S02]  /*1490*/  UISETP.LT.U32.AND UP0, UPT, UR46, 0x3, UPT ;  /* 0x000000032e00788c */ /* 0x000fe4000bf01070 */
[----:B------:R-:W-:Y:S02]  /*14a0*/  UISETP.GE.U32.AND UP1, UPT, UR4, -0x1ff, UPT ;  /* 0xfffffe010400788c */ /* 0x000fe4000bf26070 */
[----:B------:R-:W-:-:S04]  /*14b0*/  USEL UR45, UR46, 0x3, UP0 ;  /* 0x000000032e2d7887 */ /* 0x000fc80008000000 */
[----:B------:R-:W-:Y:S02]  /*14c0*/  UIADD3 UR37, UPT, UPT, UR45, -0x1, URZ ;  /* 0xffffffff2d257890 */ /* 0x000fe4000fffe0ff */
[----:B------:R-:W-:-:S03]  /*14d0*/  UIADD3 UR47, UPT, UPT, UR46, -UR45, URZ ;  /* 0x8000002d2e2f7290 */ /* 0x000fc6000fffe0ff */
[----:B------:R-:W-:-:S04]  /*14e0*/  @UP1 UIADD3 UR37, UPT, UPT, UR45, URZ, URZ ;  /* 0x000000ff2d251290 */ /* 0x000fc8000fffe0ff */
[----:B--2---:R-:W-:-:S12]  /*14f0*/  UIADD3 UR37, UPT, UPT, UR37, 0x1, URZ ;  /* 0x0000000125257890 */ /* 0x004fd8000fffe0ff */
.L_x_39:
[----:B------:R-:W-:Y:S01]  /*1500*/  UISETP.NE.AND UP0, UPT, UR53, URZ, UPT ;  /* 0x000000ff3500728c */ /* 0x000fe2000bf05270 */
[----:B------:R-:W1:Y:S08]  /*1510*/  S2UR UR53, SR_CgaCtaId ;  /* 0x00000000003579c3 */ /* 0x000e700000008800 */
[----:B------:R-:W-:Y:S05]  /*1520*/  BRA.U UP0, `(.L_x_18) ;  /* 0x0000000100347547 */ /* 0x000fea000b800000 */
[----:B------:R-:W2:Y:S01]  /*1530*/  S2R R2, SR_CgaCtaId ;  /* 0x0000000000027919 */ /* 0x000ea20000008800 */
[----:B------:R-:W-:-:S04]  /*1540*/  MOV R3, 0x400 ;  /* 0x0000040000037802 */ /* 0x000fc80000000f00 */
[----:B--2---:R-:W-:Y:S02]  /*1550*/  LEA R2, R2, R3, 0x18 ;  /* 0x0000000302027211 */ /* 0x004fe400078ec0ff */
[----:B------:R-:W-:-:S03]  /*1560*/  SHF.L.U32 R3, R11, 0x1f, RZ ;  /* 0x0000001f0b037819 */ /* 0x000fc600000006ff */
[----:B------:R-:W-:-:S04]  /*1570*/  IMAD R2, R12, 0x8, R2 ;  /* 0x000000080c027824 */ /* 0x000fc800078e0202 */
[----:B------:R-:W2:Y:S02]  /*1580*/  SYNCS.PHASECHK.TRANS64.TRYWAIT P0, [R2+URZ+0xe0], R3 ;  /* 0x0000e003020075a7 */ /* 0x000ea400080011ff */
[----:B--2---:R-:W-:Y:S05]  /*1590*/  @!P0 BRA `(.L_x_19) ;  /* 0x0000006000148947 */ /* 0x004fea0003800000 */
.L_x_118:
[----:B------:R-:W-:Y:S01]  /*15a0*/  VIADD R12, R12, 0x1 ;  /* 0x000000010c0c7836 */ /* 0x000fe20000000000 */
[----:B------:R2:W-:Y:S04]  /*15b0*/  SYNCS.ARRIVE.TRANS64.A1T0 RZ, [R2+URZ+0xd0], RZ ;  /* 0x0000d0ff02ff79a7 */ /* 0x0005e800081000ff */
[----:B------:R-:W-:-:S04]  /*15c0*/  ISETP.NE.AND P0, PT, R12, 0x2, PT ;  /* 0x000000020c00780c */ /* 0x000fc80003f05270 */
[----:B------:R-:W-:Y:S02]  /*15d0*/  SEL R12, R12, RZ, P0 ;  /* 0x000000ff0c0c7207 */ /* 0x000fe40000000000 */
[----:B--2---:R-:W-:-:S04]  /*15e0*/  SEL R2, RZ, 0x1, P0 ;  /* 0x00000001ff027807 */ /* 0x004fc80000000000 */
[----:B------:R-:W-:-:S07]  /*15f0*/  LOP3.LUT R11, R11, R2, RZ, 0x3c, !PT ;  /* 0x000000020b0b7212 */ /* 0x000fce00078e3cff */
.L_x_18:
[----:B------:R-:W-:Y:S01]  /*1600*/  UMOV UR23, 0x400 ;  /* 0x0000040000177882 */ /* 0x000fe20000000000 */
[----:B------:R-:W-:Y:S01]  /*1610*/  SHF.L.U32 R2, R15, 0x1f, RZ ;  /* 0x0000001f0f027819 */ /* 0x000fe200000006ff */
[----:B-1----:R-:W-:Y:S01]  /*1620*/  ULEA UR23, UR53, UR23, 0x18 ;  /* 0x0000001735177291 */ /* 0x002fe2000f8ec0ff */
[----:B------:R-:W-:Y:S01]  /*1630*/  R2UR UR59, R21 ;  /* 0x00000000153b72ca */ /* 0x000fe200000e0000 */
[----:B------:R-:W-:Y:S01]  /*1640*/  UISETP.GE.U32.AND UP0, UPT, UR54, 0x1ff, UPT ;  /* 0x000001ff3600788c */ /* 0x000fe2000bf06070 */
[----:B------:R-:W-:Y:S01]  /*1650*/  R2UR UR27, R20 ;  /* 0x00000000141b72ca */ /* 0x000fe200000e0000 */
[----:B------:R-:W-:Y:S01]  /*1660*/  ULEA UR4, UR29, UR23, 0x3 ;  /* 0x000000171d047291 */ /* 0x000fe2000f8e18ff */
[----:B------:R-:W-:-:S08]  /*1670*/  UMOV UR21, URZ ;  /* 0x000000ff00157c82 */ /* 0x000fd00008000000 */
[----:B------:R1:W2:Y:S01]  /*1680*/  SYNCS.PHASECHK.TRANS64.TRYWAIT P2, [UR4+0x18], R2 ;  /* 0x00001802ff0075a7 */ /* 0x0002a20008041104 */
[----:B------:R-:W-:Y:S02]  /*1690*/  USHF.L.U32 UR59, UR59, 0x6, URZ ;  /* 0x000000063b3b7899 */ /* 0x000fe400080006ff */
[----:B------:R-:W-:Y:S01]  /*16a0*/  USHF.L.U32 UR27, UR27, 0x6, URZ ;  /* 0x000000061b1b7899 */ /* 0x000fe200080006ff */
[----:B------:R-:W-:Y:S11]  /*16b0*/  BRA.U !UP0, `(.L_x_20) ;  /* 0x00000005083c7547 */ /* 0x000ff6000b800000 */
[----:B------:R-:W-:Y:S01]  /*16c0*/  UMOV UR22, URZ ;  /* 0x000000ff00167c82 */ /* 0x000fe20008000000 */
[----:B------:R-:W-:-:S05]  /*16d0*/  UMOV UR13, UR29 ;  /* 0x0000001d000d7c82 */ /* 0x000fca0008000000 */
.L_x_27:
[----:B------:R-:W-:Y:S01]  /*16e0*/  ULEA UR57, UR13, UR23, 0x3 ;  /* 0x000000170d397291 */ /* 0x000fe2000f8e18ff */
[----:B--2---:R-:W-:Y:S01]  /*16f0*/  @!P5 MOV R3, 0x10000 ;  /* 0x000100000003d802 */ /* 0x004fe20000000f00 */
[----:B--2---:R-:W-:Y:S10]  /*1700*/  @P2 BRA `(.L_x_21) ;  /* 0x00000000000c2947 */ /* 0x004ff40003800000 */
[----:B------:R-:W-:-:S04]  /*1710*/  SHF.L.U32 R4, R15, 0x1f, RZ ;  /* 0x0000001f0f047819 */ /* 0x000fc800000006ff */
[----:B------:R-:W2:Y:S02]  /*1720*/  SYNCS.PHASECHK.TRANS64.TRYWAIT P0, [UR57+0x18], R4 ;  /* 0x00001804ff0075a7 */ /* 0x000ea40008001139 */
[----:B--2---:R-:W-:Y:S05]  /*1730*/  @!P0 BRA `(.L_x_22) ;  /* 0x0000005c00c08947 */ /* 0x004fea0003800000 */
.L_x_21:
[----:B------:R2:W-:Y:S01]  /*1740*/  @!P5 SYNCS.ARRIVE.TRANS64 RZ, [UR57], R3 ;  /* 0x00000003ffffd9a7 */ /* 0x0005e20008000039 */
[----:B------:R-:W-:Y:S04]  /*1750*/  BSSY.RECONVERGENT B0, `(.L_x_23) ;  /* 0x0000003000007945 */ /* 0x000fe80003800200 */
[----:B------:R-:W-:Y:S05]  /*1760*/  @P4 BRA `(.L_x_24) ;  /* 0x0000000000044947 */ /* 0x000fea0003800000 */
[----:B------:R-:W-:Y:S05]  /*1770*/  BPT.TRAP 0x1 ;  /* 0x000000040000795c */ /* 0x000fea0000300000 */
.L_x_24:
[----:B------:R-:W-:Y:S05]  /*1780*/  BSYNC.RECONVERGENT B0 ;  /* 0x0000000000007941 */ /* 0x000fea0003800200 */
.L_x_23:
[----:B------:R-:W-:Y:S01]  /*1790*/  UIADD3 UR4, UPT, UPT, UR13, 0x1, URZ ;  /* 0x000000010d047890 */ /* 0x000fe2000fffe0ff */
[----:B------:R-:W-:Y:S01]  /*17a0*/  BSSY.RECONVERGENT B0, `(.L_x_25) ;  /* 0x000003b000007945 */ /* 0x000fe20003800200 */
[----:B------:R-:W-:Y:S02]  /*17b0*/  ELECT P0, URZ, PT ;  /* 0x0000000000ff782f */ /* 0x000fe40003800000 */
[----:B------:R-:W-:-:S04]  /*17c0*/  UISETP.NE.AND UP0, UPT, UR4, 0x3, UPT ;  /* 0x000000030400788c */ /* 0x000fc8000bf05270 */
[----:B------:R-:W-:Y:S02]  /*17d0*/  USEL UR5, URZ, 0x1, UP0 ;  /* 0x00000001ff057887 */ /* 0x000fe40008000000 */
[----:B------:R-:W-:-:S04]  /*17e0*/  USEL UR29, UR4, URZ, UP0 ;  /* 0x000000ff041d7287 */ /* 0x000fc80008000000 */
[----:B------:R-:W-:Y:S01]  /*17f0*/  ULEA UR4, UR29, UR23, 0x3 ;  /* 0x000000171d047291 */ /* 0x000fe2000f8e18ff */
[----:B------:R-:W-:-:S04]  /*1800*/  LOP3.LUT R15, R15, UR5, RZ, 0x3c, !PT ;  /* 0x000000050f0f7c12 */ /* 0x000fc8000f8e3cff */
[----:B-1----:R-:W-:-:S04]  /*1810*/  SHF.L.U32 R2, R15, 0x1f, RZ ;  /* 0x0000001f0f027819 */ /* 0x002fc800000006ff */
[----:B------:R1:W1:Y:S01]  /*1820*/  SYNCS.PHASECHK.TRANS64.TRYWAIT P2, [UR4+0x18], R2 ;  /* 0x00001802ff0075a7 */ /* 0x0002620008041104 */
[----:B------:R-:W-:Y:S05]  /*1830*/  @!P0 BRA `(.L_x_26) ;  /* 0x0000000000c48947 */ /* 0x000fea0003800000 */
[----:B------:R-:W-:Y:S02]  /*1840*/  ULEA UR4, UR13, UR23, 0xf ;  /* 0x000000170d047291 */ /* 0x000fe4000f8e78ff */
[----:B------:R-:W-:Y:S02]  /*1850*/  UIADD3 UR6, UP1, UPT, UR38, 0x80, URZ ;  /* 0x0000008026067890 */ /* 0x000fe4000ff3e0ff */
[----:B------:R-:W-:Y:S02]  /*1860*/  USHF.L.U32 UR58, UR22, 0x8, URZ ;  /* 0x00000008163a7899 */ /* 0x000fe400080006ff */
[----:B------:R-:W-:Y:S02]  /*1870*/  UIADD3 UR14, UP0, UPT, UR38, 0x180, URZ ;  /* 0x00000180260e7890 */ /* 0x000fe4000ff1e0ff */
[----:B------:R-:W-:Y:S02]  /*1880*/  UIADD3.X UR7, UPT, UPT, URZ, UR39, URZ, UP1, !UPT ;  /* 0x00000027ff077290 */ /* 0x000fe40008ffe4ff */
[----:B------:R-:W-:-:S02]  /*1890*/  UIADD3 UR56, UPT, UPT, UR4, 0x3400, URZ ;  /* 0x0000340004387890 */ /* 0x000fc4000fffe0ff */
[----:B------:R-:W-:Y:S02]  /*18a0*/  UIADD3 UR50, UPT, UPT, UR58, 0x40, URZ ;  /* 0x000000403a327890 */ /* 0x000fe4000fffe0ff */
[----:B------:R-:W-:Y:S02]  /*18b0*/  UIADD3 UR48, UPT, UPT, UR4, 0x5400, URZ ;  /* 0x0000540004307890 */ /* 0x000fe4000fffe0ff */
[----:B------:R-:W-:Y:S02]  /*18c0*/  UIADD3 UR42, UPT, UPT, UR58, 0x80, URZ ;  /* 0x000000803a2a7890 */ /* 0x000fe4000fffe0ff */
[----:B------:R-:W-:Y:S02]  /*18d0*/  UIADD3 UR40, UPT, UPT, UR4, 0x7400, URZ ;  /* 0x0000740004287890 */ /* 0x000fe4000fffe0ff */
[----:B------:R-:W-:Y:S02]  /*18e0*/  UIADD3 UR34, UPT, UPT, UR58, 0xc0, URZ ;  /* 0x000000c03a227890 */ /* 0x000fe4000fffe0ff */
[----:B------:R-:W-:-:S02]  /*18f0*/  UIADD3 UR32, UPT, UPT, UR4, 0x9400, URZ ;  /* 0x0000940004207890 */ /* 0x000fc4000fffe0ff */
[----:B------:R-:W-:Y:S02]  /*1900*/  UIADD3.X UR15, UPT, UPT, URZ, UR39, URZ, UP0, !UPT ;  /* 0x00000027ff0f7290 */ /* 0x000fe400087fe4ff */
[----:B------:R-:W-:Y:S02]  /*1910*/  UIADD3 UR24, UPT, UPT, UR4, 0x1b400, URZ ;  /* 0x0001b40004187890 */ /* 0x000fe4000fffe0ff */
[----:B------:R-:W-:Y:S01]  /*1920*/  UIADD3 UR8, UPT, UPT, UR4, 0x1d400, URZ ;  /* 0x0001d40004087890 */ /* 0x000fe2000fffe0ff */
[----:B------:R-:W-:Y:S01]  /*1930*/  UMOV UR30, 0x0 ;  /* 0x00000000001e7882 */ /* 0x000fe20000000000 */
[----:B------:R-:W-:Y:S01]  /*1940*/  UMOV UR31, 0x10000000 ;  /* 0x10000000001f7882 */ /* 0x000fe20000000000 */
[----:B------:R-:W-:Y:S01]  /*1950*/  UMOV UR49, UR57 ;  /* 0x0000003900317c82 */ /* 0x000fe20008000000 */
[----:B------:R-:W-:Y:S01]  /*1960*/  UMOV UR51, UR59 ;  /* 0x0000003b00337c82 */ /* 0x000fe20008000000 */
[----:B------:R-:W-:Y:S01]  /*1970*/  UMOV UR52, UR60 ;  /* 0x0000003c00347c82 */ /* 0x000fe20008000000 */
[----:B------:R-:W-:Y:S01]  /*1980*/  UMOV UR41, UR57 ;  /* 0x0000003900297c82 */ /* 0x000fe20008000000 */
[----:B------:R-:W-:Y:S01]  /*1990*/  UMOV UR43, UR59 ;  /* 0x0000003b002b7c82 */ /* 0x000fe20008000000 */
[----:B------:R-:W-:Y:S01]  /*19a0*/  UMOV UR44, UR60 ;  /* 0x0000003c002c7c82 */ /* 0x000fe20008000000 */
[----:B------:R-:W-:Y:S01]  /*19b0*/  UTMALDG.3D [UR56], [UR6], desc[UR30] ;  /* 0x00001e38060075b4 */ /* 0x000fe20008011000 */
[----:B------:R-:W-:Y:S01]  /*19c0*/  UMOV UR33, UR57 ;  /* 0x0000003900217c82 */ /* 0x000fe20008000000 */
        /* <DEDUP_REMOVED lines=10> */
[----:B------:R-:W-:Y:S01]  /*1a70*/  UIADD3 UR16, UPT, UPT, UR4, 0x1f400, URZ ;  /* 0x0001f40004107890 */ /* 0x000fe2000fffe0ff */
[----:B------:R-:W-:Y:S01]  /*1a80*/  UMOV UR17, UR57 ;  /* 0x0000003900117c82 */ /* 0x000fe20008000000 */
[----:B------:R-:W-:Y:S01]  /*1a90*/  UMOV UR19, UR27 ;  /* 0x0000001b00137c82 */ /* 0x000fe20008000000 */
[----:B------:R-:W-:Y:S01]  /*1aa0*/  UTMALDG.3D [UR40], [UR6], desc[UR30] ;  /* 0x00001e28060075b4 */ /* 0x000fe20008011000 */
[----:B------:R-:W-:Y:S01]  /*1ab0*/  UMOV UR20, UR60 ;  /* 0x0000003c00147c82 */ /* 0x000fe20008000000 */
[----:B------:R-:W-:Y:S01]  /*1ac0*/  UMOV UR18, UR42 ;  /* 0x0000002a00127c82 */ /* 0x000fe20008000000 */
[----:B------:R-:W-:Y:S01]  /*1ad0*/  UTMALDG.3D [UR32], [UR6], desc[UR30] ;  /* 0x00001e20060075b4 */ /* 0x000fe20008011000 */
[----:B------:R-:W-:Y:S01]  /*1ae0*/  UTMALDG.3D [UR24], [UR14], desc[UR30] ;  /* 0x00001e180e0075b4 */ /* 0x000fe20008011000 */
[----:B------:R2:W-:Y:S01]  /*1af0*/  UTMALDG.3D [UR8], [UR14], desc[UR30] ;  /* 0x00001e080e0075b4 */ /* 0x0005e20008011000 */
[----:B------:R1:W-:Y:S01]  /*1b00*/  UTMALDG.3D [UR16], [UR14], desc[UR30] ;  /* 0x00001e100e0075b4 */ /* 0x0003e20008011000 */
[----:B--2---:R-:W-:Y:S01]  /*1b10*/  UIADD3 UR8, UPT, UPT, UR4, 0x21400, URZ ;  /* 0x0002140004087890 */ /* 0x004fe2000fffe0ff */
[----:B------:R-:W-:-:S08]  /*1b20*/  UMOV UR10, UR34 ;  /* 0x00000022000a7c82 */ /* 0x000fd00008000000 */
[----:B------:R2:W-:Y:S02]  /*1b30*/  UTMALDG.3D [UR8], [UR14], desc[UR30] ;  /* 0x00001e080e0075b4 */ /* 0x0005e40008011000 */
[----:B--2---:R-:W-:Y:S01]  /*1b40*/  NOP ;  /* 0x0000000000007918 */ /* 0x004fe20000000000 */
.L_x_26:
[----:B-1----:R-:W-:Y:S05]  /*1b50*/  BSYNC.RECONVERGENT B0 ;  /* 0x0000000000007941 */ /* 0x002fea0003800200 */
.L_x_25:
[----:B------:R-:W-:Y:S01]  /*1b60*/  UIADD3 UR22, UPT, UPT, UR22, 0x1, URZ ;  /* 0x0000000116167890 */ /* 0x000fe2000fffe0ff */
[----:B------:R-:W-:Y:S01]  /*1b70*/  UMOV UR13, UR29 ;  /* 0x0000001d000d7c82 */ /* 0x000fe20008000000 */
[----:B------:R-:W-:Y:S02]  /*1b80*/  UMOV UR21, UR37 ;  /* 0x0000002500157c82 */ /* 0x000fe40008000000 */
[----:B------:R-:W-:-:S09]  /*1b90*/  UISETP.NE.AND UP0, UPT, UR22, UR37, UPT ;  /* 0x000000251600728c */ /* 0x000fd2000bf05270 */
[----:B------:R-:W-:Y:S05]  /*1ba0*/  BRA.U UP0, `(.L_x_27) ;  /* 0xfffffff900cc7547 */ /* 0x000fea000b83ffff */
.L_x_20:
[----:B------:R-:W-:Y:S01]  /*1bb0*/  ULEA UR4, UR29, UR23, 0x3 ;  /* 0x000000171d047291 */ /* 0x000fe2000f8e18ff */
[----:B-1----:R-:W-:Y:S01]  /*1bc0*/  SHF.L.U32 R2, R15, 0x1f, RZ ;  /* 0x0000001f0f027819 */ /* 0x002fe200000006ff */
[----:B------:R-:W-:Y:S01]  /*1bd0*/  @!P1 SYNCS.ARRIVE.TRANS64.A1T0 RZ, [UR23+0x68], RZ ;  /* 0x000068ffffff99a7 */ /* 0x000fe20008100017 */
[----:B------:R-:W-:-:S06]  /*1be0*/  UISETP.GT.AND UP0, UPT, UR46, UR45, UPT ;  /* 0x0000002d2e00728c */ /* 0x000fcc000bf04270 */
[----:B------:R1:W1:Y:S03]  /*1bf0*/  SYNCS.PHASECHK.TRANS64.TRYWAIT P1, [UR4+0x18], R2 ;  /* 0x00001802ff0075a7 */ /* 0x0002660008021104 */
[----:B------:R-:W-:Y:S05]  /*1c00*/  BRA.U !UP0, `(.L_x_28) ;  /* 0x0000000508387547 */ /* 0x000fea000b800000 */
[----:B------:R-:W-:Y:S01]  /*1c10*/  UIADD3 UR22, UPT, UPT, UR47, UR21, URZ ;  /* 0x000000152f167290 */ /* 0x000fe2000fffe0ff */
[----:B------:R-:W-:-:S11]  /*1c20*/  UMOV UR13, UR29 ;  /* 0x0000001d000d7c82 */ /* 0x000fd60008000000 */
.L_x_35:
[----:B------:R-:W-:Y:S01]  /*1c30*/  ULEA UR57, UR13, UR23, 0x3 ;  /* 0x000000170d397291 */ /* 0x000fe2000f8e18ff */
[----:B--2---:R-:W-:Y:S01]  /*1c40*/  @!P5 MOV R3, 0x10000 ;  /* 0x000100000003d802 */ /* 0x004fe20000000f00 */
[----:B-1----:R-:W-:Y:S10]  /*1c50*/  @P1 BRA `(.L_x_29) ;  /* 0x00000000000c1947 */ /* 0x002ff40003800000 */
[----:B------:R-:W-:-:S04]  /*1c60*/  SHF.L.U32 R4, R15, 0x1f, RZ ;  /* 0x0000001f0f047819 */ /* 0x000fc800000006ff */
[----:B------:R-:W1:Y:S02]  /*1c70*/  SYNCS.PHASECHK.TRANS64.TRYWAIT P0, [UR57+0x18], R4 ;  /* 0x00001804ff0075a7 */ /* 0x000e640008001139 */
[----:B-1----:R-:W-:Y:S05]  /*1c80*/  @!P0 BRA `(.L_x_30) ;  /* 0x0000005800848947 */ /* 0x002fea0003800000 */
.L_x_29:
[----:B------:R2:W-:Y:S01]  /*1c90*/  @!P5 SYNCS.ARRIVE.TRANS64 RZ, [UR57], R3 ;  /* 0x00000003ffffd9a7 */ /* 0x0005e20008000039 */
[----:B------:R-:W-:Y:S04]  /*1ca0*/  BSSY.RECONVERGENT B0, `(.L_x_31) ;  /* 0x0000003000007945 */ /* 0x000fe80003800200 */
[----:B------:R-:W-:Y:S05]  /*1cb0*/  @P4 BRA `(.L_x_32) ;  /* 0x0000000000044947 */ /* 0x000fea0003800000 */
[----:B------:R-:W-:Y:S05]  /*1cc0*/  BPT.TRAP 0x1 ;  /* 0x000000040000795c */ /* 0x000fea0000300000 */
.L_x_32:
[----:B------:R-:W-:Y:S05]  /*1cd0*/  BSYNC.RECONVERGENT B0 ;  /* 0x0000000000007941 */ /* 0x000fea0003800200 */
.L_x_31:
        /* <DEDUP_REMOVED lines=60> */
.L_x_34:
[----:B-1----:R-:W-:Y:S05]  /*20a0*/  BSYNC.RECONVERGENT B0 ;  /* 0x0000000000007941 */ /* 0x002fea0003800200 */
.L_x_33:
[----:B------:R-:W-:Y:S01]  /*20b0*/  UIADD3 UR21, UPT, UPT, UR21, 0x1, URZ ;  /* 0x0000000115157890 */ /* 0x000fe2000fffe0ff */
[----:B------:R-:W-:-:S03]  /*20c0*/  UMOV UR13, UR29 ;  /* 0x0000001d000d7c82 */ /* 0x000fc60008000000 */
[----:B------:R-:W-:-:S09]  /*20d0*/  UISETP.NE.AND UP0, UPT, UR21, UR22, UPT ;  /* 0x000000161500728c */ /* 0x000fd2000bf05270 */
[----:B------:R-:W-:Y:S05]  /*20e0*/  BRA.U UP0, `(.L_x_35) ;  /* 0xfffffff900d07547 */ /* 0x000fea000b83ffff */
.L_x_28:
[C---:B-1----:R-:W-:Y:S01]  /*20f0*/  LEA R2, R14.reuse, UR23, 0x3 ;  /* 0x000000170e027c11 */ /* 0x042fe2000f8e18ff */
[----:B------:R-:W-:Y:S01]  /*2100*/  NOP ;  /* 0x0000000000007918 */ /* 0x000fe20000000000 */
[----:B--2---:R-:W-:Y:S02]  /*2110*/  SHF.L.U32 R3, R13, 0x1f, RZ ;  /* 0x0000001f0d037819 */ /* 0x004fe400000006ff */
[----:B------:R-:W-:Y:S02]  /*2120*/  LEA R4, R14, UR23, 0x4 ;  /* 0x000000170e047c11 */ /* 0x000fe4000f8e20ff */
[----:B------:R-:W1:Y:S02]  /*2130*/  SYNCS.PHASECHK.TRANS64.TRYWAIT P0, [R2+URZ+0x70], R3 ;  /* 0x00007003020075a7 */ /* 0x000e6400080011ff */
[----:B-1----:R-:W-:Y:S05]  /*2140*/  @!P0 BRA `(.L_x_36) ;  /* 0x00000054006c8947 */ /* 0x002fea0003800000 */
.L_x_121:
[----:B------:R-:W2:Y:S01]  /*2150*/  LDS.128 R4, [R4+0x100] ;  /* 0x0001000004047984 */ /* 0x000ea20000000c00 */
[----:B---3--:R-:W-:Y:S01]  /*2160*/  ISETP.GE.AND P0, PT, R26, 0x1, PT ;  /* 0x000000011a00780c */ /* 0x008fe20003f06270 */
[----:B-1----:R-:W-:Y:S01]  /*2170*/  VIADD R2, R2, 0x80 ;  /* 0x0000008002027836 */ /* 0x002fe20000000000 */
[----:B------:R-:W-:Y:S01]  /*2180*/  @!PT LDS RZ, [RZ] ;  /* 0x00000000fffff984 */ /* 0x000fe20000000800 */
[----:B------:R-:W-:Y:S01]  /*2190*/  @!PT LDS RZ, [RZ] ;  /* 0x00000000fffff984 */ /* 0x000fe20000000800 */
[----:B------:R-:W-:Y:S01]  /*21a0*/  @!PT LDS RZ, [RZ] ;  /* 0x00000000fffff984 */ /* 0x000fe20000000800 */
[----:B------:R-:W-:Y:S01]  /*21b0*/  @!PT LDS RZ, [RZ] ;  /* 0x00000000fffff984 */ /* 0x000fe20000000800 */
[----:B------:R1:W-:Y:S06]  /*21c0*/  MEMBAR.ALL.CTA ;  /* 0x0000000000007992 */ /* 0x0003ec0000008000 */
[----:B-1----:R-:W1:Y:S01]  /*21d0*/  FENCE.VIEW.ASYNC.S ;  /* 0x00000000000073c6 */ /* 0x002e620000000000 */
[----:B------:R-:W-:-:S04]  /*21e0*/  PRMT R2, RZ, 0x654, R2 ;  /* 0x00000654ff027816 */ /* 0x000fc80000000002 */
[----:B-1----:R1:W-:Y:S01]  /*21f0*/  SYNCS.ARRIVE.TRANS64.RED.A1T0 RZ, [R2+URZ], RZ ;  /* 0x000000ff02ff79a7 */ /* 0x0023e200081004ff */
[----:B--2---:R-:W-:-:S13]  /*2200*/  LOP3.LUT P2, RZ, R6, 0x1, RZ, 0xc0, !PT ;  /* 0x0000000106ff7812 */ /* 0x004fda000784c0ff */
[----:B------:R-:W-:Y:S01]  /*2210*/  @P2 SHF.R.U32.HI R3, RZ, 0x10, R5 ;  /* 0x00000010ff032819 */ /* 0x000fe20000011605 */
[----:B------:R-:W-:Y:S01]  /*2220*/  VOTEU.ANY UP0, P2 ;  /* 0x0000000000ff7886 */ /* 0x000fe20001000100 */
[----:B------:R-:W-:Y:S02]  /*2230*/  @P2 MOV R10, R4 ;  /* 0x00000004000a2202 */ /* 0x000fe40000000f00 */
[----:B------:R-:W-:Y:S02]  /*2240*/  @P2 R2UR.BROADCAST UR4, R3 ;  /* 0x00000000030422ca */ /* 0x000fe400008e0000 */
[----:B------:R-:W-:-:S11]  /*2250*/  @P2 LOP3.LUT R9, R5, 0xffff, RZ, 0xc0, !PT ;  /* 0x0000ffff05092812 */ /* 0x000fd600078ec0ff */
[----:B------:R-:W-:Y:S01]  /*2260*/  @UP0 UMOV UR60, UR4 ;  /* 0x00000004003c0c82 */ /* 0x000fe20008000000 */
[----:B-1----:R-:W-:Y:S05]  /*2270*/  @!P0 BRA `(.L_x_37) ;  /* 0x0000000000b88947 */ /* 0x002fea0003800000 */
[----:B------:R-:W4:Y:S01]  /*2280*/  LDC.64 R4, c[0x0][0xb18] ;  /* 0x0002c600ff047b82 */ /* 0x000f220000000a00 */
[----:B------:R-:W-:-:S07]  /*2290*/  ISETP.NE.AND P3, PT, R26, 0x1, PT ;  /* 0x000000011a00780c */ /* 0x000fce0003f65270 */
[----:B------:R-:W1:Y:S08]  /*22a0*/  LDC.64 R6, c[0x0][0xb10] ;  /* 0x0002c400ff067b82 */ /* 0x000e700000000a00 */
[----:B------:R-:W2:Y:S08]  /*22b0*/  LDC R16, c[0x0][0xb20] ;  /* 0x0002c800ff107b82 */ /* 0x000eb00000000800 */
[----:B------:R-:W3:Y:S01]  /*22c0*/  LDC R17, c[0x0][0xb0c] ;  /* 0x0002c300ff117b82 */ /* 0x000ee20000000800 */
[----:B----4-:R-:W-:Y:S01]  /*22d0*/  IMAD.HI.U32 R19, R0, R5, RZ ;  /* 0x0000000500137227 */ /* 0x010fe200078e00ff */
[----:B------:R-:W-:-:S03]  /*22e0*/  ISETP.NE.AND P0, PT, R4, 0x1, PT ;  /* 0x000000010400780c */ /* 0x000fc60003f05270 */
[----:B------:R-:W-:-:S03]  /*22f0*/  IMAD.HI.U32 R5, R9, R5, RZ ;  /* 0x0000000509057227 */ /* 0x000fc600078e00ff */
[----:B------:R-:W4:Y:S01]  /*2300*/  LDC.64 R2, c[0x0][0xb28] ;  /* 0x0002ca00ff027b82 */ /* 0x000f220000000a00 */
[----:B-1----:R-:W-:-:S04]  /*2310*/  IMAD.HI.U32 R20, R8, R6, RZ ;  /* 0x0000000608147227 */ /* 0x002fc800078e00ff */
[----:B------:R-:W-:Y:S01]  /*2320*/  IMAD.HI.U32 R21, R10, R6, RZ ;  /* 0x000000060a157227 */ /* 0x000fe200078e00ff */
[----:B------:R-:W-:Y:S02]  /*2330*/  SHF.R.U32.HI R20, RZ, R7, R20 ;  /* 0x00000007ff147219 */ /* 0x000fe40000011614 */
[-C--:B--2---:R-:W-:Y:S02]  /*2340*/  SHF.R.U32.HI R19, RZ, R16.reuse, R19 ;  /* 0x00000010ff137219 */ /* 0x084fe40000011613 */
[----:B------:R-:W-:Y:S02]  /*2350*/  SHF.R.U32.HI R5, RZ, R16, R5 ;  /* 0x00000010ff057219 */ /* 0x000fe40000011605 */
[----:B------:R-:W-:Y:S02]  /*2360*/  SEL R19, R0, R19, !P0 ;  /* 0x0000001300137207 */ /* 0x000fe40004000000 */
[----:B------:R-:W-:Y:S02]  /*2370*/  SHF.R.U32.HI R21, RZ, R7, R21 ;  /* 0x00000007ff157219 */ /* 0x000fe40000011615 */
[----:B---3--:R-:W-:-:S02]  /*2380*/  ISETP.NE.AND P1, PT, R17, 0x1, PT ;  /* 0x000000011100780c */ /* 0x008fc40003f25270 */
[----:B------:R-:W-:Y:S02]  /*2390*/  SEL R5, R9, R5, !P0 ;  /* 0x0000000509057207 */ /* 0x000fe40004000000 */
[----:B------:R-:W-:Y:S02]  /*23a0*/  SEL R20, R8, R20, !P1 ;  /* 0x0000001408147207 */ /* 0x000fe40004800000 */
[----:B------:R-:W-:Y:S01]  /*23b0*/  SEL R21, R10, R21, !P1 ;  /* 0x000000150a157207 */ /* 0x000fe20004800000 */
[----:B----4-:R-:W-:-:S04]  /*23c0*/  IMAD.HI.U32 R18, R19, R2, RZ ;  /* 0x0000000213127227 */ /* 0x010fc800078e00ff */
        /* <DEDUP_REMOVED lines=10> */
[----:B------:R-:W-:-:S04]  /*2470*/  @!P0 IMAD.HI.U32 R7, R21, R2, RZ ;  /* 0x0000000215078227 */ /* 0x000fc800078e00ff */
[----:B------:R-:W-:Y:S01]  /*2480*/  IMAD.MOV R2, RZ, RZ, -R6 ;  /* 0x000000ffff027224 */ /* 0x000fe200078e0a06 */
[----:B------:R-:W-:Y:S02]  /*2490*/  @!P0 SHF.R.U32.HI R3, RZ, R3, R7 ;  /* 0x00000003ff038219 */ /* 0x000fe40000011607 */
[----:B------:R-:W-:Y:S01]  /*24a0*/  IADD3 R7, PT, PT, -R5, RZ, RZ ;  /* 0x000000ff05077210 */ /* 0x000fe20007ffe1ff */
[----:B------:R-:W-:Y:S01]  /*24b0*/  IMAD R2, R26, R2, R5 ;  /* 0x000000021a027224 */ /* 0x000fe200078e0205 */
        /* <DEDUP_REMOVED lines=10> */
.L_x_37:
[----:B------:R-:W1:Y:S02]  /*2560*/  LDCU UR4, c[0x0][0xb30] ;  /* 0x00016600ff0477ac */ /* 0x000e640008000800 */
[----:B-1----:R-:W-:-:S09]  /*2570*/  UISETP.NE.AND UP0, UPT, UR4, 0x1, UPT ;  /* 0x000000010400788c */ /* 0x002fd2000bf05270 */
[----:B------:R-:W-:Y:S05]  /*2580*/  BRA.U UP0, `(.L_x_38) ;  /* 0x0000000100407547 */ /* 0x000fea000b800000 */
[----:B------:R-:W1:Y:S08]  /*2590*/  LDC.64 R4, c[0x0][0xb10] ;  /* 0x0002c400ff047b82 */ /* 0x000e700000000a00 */
[----:B------:R-:W2:Y:S08]  /*25a0*/  LDC.64 R2, c[0x0][0xb18] ;  /* 0x0002c600ff027b82 */ /* 0x000eb00000000a00 */
[----:B------:R-:W3:Y:S08]  /*25b0*/  LDC R6, c[0x0][0xb20] ;  /* 0x0002c800ff067b82 */ /* 0x000ef00000000800 */
[----:B------:R-:W4:Y:S01]  /*25c0*/  LDC R7, c[0x0][0xb0c] ;  /* 0x0002c300ff077b82 */ /* 0x000f220000000800 */
[----:B-1----:R-:W-:-:S05]  /*25d0*/  IMAD.HI.U32 R4, R10, R4, RZ ;  /* 0x000000040a047227 */ /* 0x002fca00078e00ff */
[----:B------:R-:W-:Y:S01]  /*25e0*/  SHF.R.U32.HI R4, RZ, R5, R4 ;  /* 0x00000005ff047219 */ /* 0x000fe20000011604 */
[----:B--2---:R-:W-:Y:S01]  /*25f0*/  IMAD.HI.U32 R3, R9, R3, RZ ;  /* 0x0000000309037227 */ /* 0x004fe200078e00ff */
[----:B------:R-:W-:-:S04]  /*2600*/  ISETP.NE.AND P0, PT, R2, 0x1, PT ;  /* 0x000000010200780c */ /* 0x000fc80003f05270 */
[----:B---3--:R-:W-:-:S04]  /*2610*/  SHF.R.U32.HI R3, RZ, R6, R3 ;  /* 0x00000006ff037219 */ /* 0x008fc80000011603 */
[----:B------:R-:W-:Y:S02]  /*2620*/  SEL R3, R9, R3, !P0 ;  /* 0x0000000309037207 */ /* 0x000fe40004000000 */
[----:B----4-:R-:W-:-:S04]  /*2630*/  ISETP.NE.AND P1, PT, R7, 0x1, PT ;  /* 0x000000010700780c */ /* 0x010fc80003f25270 */
[----:B------:R-:W-:-:S05]  /*2640*/  SEL R4, R10, R4, !P1 ;  /* 0x000000040a047207 */ /* 0x000fca0004800000 */
[----:B------:R-:W-:Y:S02]  /*2650*/  IMAD.IADD R5, R3, 0x1, -R4 ;  /* 0x0000000103057824 */ /* 0x000fe400078e0a04 */
[----:B------:R-:W-:Y:S02]  /*2660*/  IMAD.IADD R3, R4, 0x1, -R3 ;  /* 0x0000000104037824 */ /* 0x000fe400078e0a03 */
[----:B------:R-:W-:Y:S02]  /*2670*/  IMAD R10, R5, R7, R10 ;  /* 0x00000007050a7224 */ /* 0x000fe400078e020a */
[----:B------:R-:W-:-:S07]  /*2680*/  IMAD R9, R3, R2, R9 ;  /* 0x0000000203097224 */ /* 0x000fce00078e0209 */
.L_x_38:
[----:B------:R-:W-:Y:S01]  /*2690*/  VIADD R14, R14, 0x1 ;  /* 0x000000010e0e7836 */ /* 0x000fe20000000000 */
[----:B------:R-:W-:Y:S01]  /*26a0*/  PLOP3.LUT P1, PT, PT, PT, PT, 0x80, 0x8 ;  /* 0x000000000008781c */ /* 0x000fe20003f2f070 */
[----:B------:R-:W-:Y:S02]  /*26b0*/  IMAD.IADD R21, R10, 0x1, R59 ;  /* 0x000000010a157824 */ /* 0x000fe400078e023b */
[----:B------:R-:W-:Y:S01]  /*26c0*/  IMAD.IADD R20, R9, 0x1, R58 ;  /* 0x0000000109147824 */ /* 0x000fe200078e023a */
[----:B------:R-:W-:-:S04]  /*26d0*/  ISETP.NE.AND P0, PT, R14, 0x2, PT ;  /* 0x000000020e00780c */ /* 0x000fc80003f05270 */
[----:B------:R-:W-:Y:S02]  /*26e0*/  SEL R2, RZ, 0x1, P0 ;  /* 0x00000001ff027807 */ /* 0x000fe40000000000 */
[----:B------:R-:W-:Y:S02]  /*26f0*/  SEL R14, R14, RZ, P0 ;  /* 0x000000ff0e0e7207 */ /* 0x000fe40000000000 */
[----:B------:R-:W-:Y:S01]  /*2700*/  LOP3.LUT R13, R13, R2, RZ, 0x3c, !PT ;  /* 0x000000020d0d7212 */ /* 0x000fe200078e3cff */
[----:B------:R-:W-:Y:S06]  /*2710*/  @P2 BRA `(.L_x_39) ;  /* 0xffffffec00782947 */ /* 0x000fec000383ffff */
[----:B------:R-:W-:Y:S01]  /*2720*/  UIADD3 UR23, UPT, UPT, UR23, 0x18, URZ ;  /* 0x0000001817177890 */ /* 0x000fe2000fffe0ff */
[----:B------:R-:W-:-:S03]  /*2730*/  SHF.L.U32 R2, R15, 0x1f, RZ ;  /* 0x0000001f0f027819 */ /* 0x000fc600000006ff */
[----:B------:R-:W-:-:S09]  /*2740*/  ULEA UR4, UR29, UR23, 0x3 ;  /* 0x000000171d047291 */ /* 0x000fd2000f8e18ff */
[----:B------:R-:W1:Y:S02]  /*2750*/  SYNCS.PHASECHK.TRANS64.TRYWAIT P0, [UR4], R2 ;  /* 0x00000002ff0075a7 */ /* 0x000e640008001104 */
[----:B-1----:R-:W-:Y:S05]  /*2760*/  @!P0 BRA `(.L_x_40) ;  /* 0x0000004c00f88947 */ /* 0x002fea0003800000 */
.L_x_123:
[----:B------:R-:W-:-:S04]  /*2770*/  UIADD3 UR4, UPT, UPT, UR29, 0x1, URZ ;  /* 0x000000011d047890 */ /* 0x000fc8000fffe0ff */
[----:B------:R-:W-:-:S04]  /*2780*/  UISETP.NE.AND UP0, UPT, UR4, 0x3, UPT ;  /* 0x000000030400788c */ /* 0x000fc8000bf05270 */
[----:B------:R-:W-:Y:S02]  /*2790*/  USEL UR6, URZ, 0x1, UP0 ;  /* 0x00000001ff067887 */ /* 0x000fe40008000000 */
[----:B------:R-:W-:-:S04]  /*27a0*/  USEL UR4, UR4, URZ, UP0 ;  /* 0x000000ff04047287 */ /* 0x000fc80008000000 */
[----:B------:R-:W-:Y:S01]  /*27b0*/  ULEA UR5, UR4, UR23, 0x3 ;  /* 0x0000001704057291 */ /* 0x000fe2000f8e18ff */
[----:B------:R-:W-:-:S04]  /*27c0*/  LOP3.LUT R15, R15, UR6, RZ, 0x3c, !PT ;  /* 0x000000060f0f7c12 */ /* 0x000fc8000f8e3cff */
[----:B-1----:R-:W-:-:S04]  /*27d0*/  SHF.L.U32 R2, R15, 0x1f, RZ ;  /* 0x0000001f0f027819 */ /* 0x002fc800000006ff */
[----:B------:R-:W1:Y:S02]  /*27e0*/  SYNCS.PHASECHK.TRANS64.TRYWAIT P0, [UR5], R2 ;  /* 0x00000002ff0075a7 */ /* 0x000e640008001105 */
[----:B-1----:R-:W-:Y:S05]  /*27f0*/  @!P0 BRA `(.L_x_41) ;  /* 0x0000004c00ec8947 */ /* 0x002fea0003800000 */
.L_x_125:
[----:B------:R-:W-:-:S04]  /*2800*/  UIADD3 UR4, UPT, UPT, UR4, 0x1, URZ ;  /* 0x0000000104047890 */ /* 0x000fc8000fffe0ff */
[----:B------:R-:W-:-:S04]  /*2810*/  UISETP.NE.AND UP0, UPT, UR4, 0x3, UPT ;  /* 0x000000030400788c */ /* 0x000fc8000bf05270 */
[----:B------:R-:W-:Y:S02]  /*2820*/  USEL UR5, URZ, 0x1, UP0 ;  /* 0x00000001ff057887 */ /* 0x000fe40008000000 */
[----:B------:R-:W-:-:S04]  /*2830*/  USEL UR4, UR4, URZ, UP0 ;  /* 0x000000ff04047287 */ /* 0x000fc80008000000 */
[----:B------:R-:W-:Y:S01]  /*2840*/  ULEA UR4, UR4, UR23, 0x3 ;  /* 0x0000001704047291 */ /* 0x000fe2000f8e18ff */
[----:B-1----:R-:W-:-:S04]  /*2850*/  LOP3.LUT R2, R15, UR5, RZ, 0x3c, !PT ;  /* 0x000000050f027c12 */ /* 0x002fc8000f8e3cff */
[----:B------:R-:W-:Y:S01]  /*2860*/  SHF.L.U32 R2, R2, 0x1f, RZ ;  /* 0x0000001f02027819 */ /* 0x000fe200000006ff */
[----:B----4-:R-:W-:-:S07]  /*2870*/  IMAD.U32 R0, RZ, RZ, UR4 ;  /* 0x00000004ff007e24 */ /* 0x010fce000f8e00ff */
.L_x_42:
[----:B-1----:R1:W2:Y:S02]  /*2880*/  SYNCS.PHASECHK.TRANS64.TRYWAIT P0, [R0+URZ], R2 ;  /* 0x00000002000075a7 */ /* 0x0022a400080011ff */
[----:B--2---:R-:W-:Y:S05]  /*2890*/  @!P0 NANOSLEEP.SYNCS 0x989680 ;  /* 0x009896800000895d */ /* 0x004fea0003900000 */
[----:B------:R-:W2:Y:S02]  /*28a0*/  @!P0 SYNCS.PHASECHK.TRANS64 P0, [R0+URZ], R2 ;  /* 0x00000002000085a7 */ /* 0x000ea400080010ff */
[----:B--2---:R-:W-:Y:S05]  /*28b0*/  @P0 EXIT ;  /* 0x000000000000094d */ /* 0x004fea0003800000 */
[----:B------:R-:W-:Y:S05]  /*28c0*/  BRA `(.L_x_42) ;  /* 0xfffffffc00ec7947 */ /* 0x000fea000383ffff */
.L_x_17:
[----:B------:R-:W-:-:S04]  /*28d0*/  UISETP.NE.AND UP1, UPT, UR53, URZ, UPT ;  /* 0x000000ff3500728c */ /* 0x000fc8000bf25270 */
[----:B------:R-:W-:-:S09]  /*28e0*/  UISETP.NE.OR UP1, UPT, UR10, 0x1, UP1 ;  /* 0x000000010a00788c */ /* 0x000fd20008f25670 */
[----:B------:R-:W-:Y:S05]  /*28f0*/  BRA.U UP1, `(.L_x_43) ;  /* 0x0000000501487547 */ /* 0x000fea000b800000 */
[----:B------:R-:W-:Y:S01]  /*2900*/  ISETP.NE.AND P2, PT, R2, RZ, PT ;  /* 0x000000ff0200720c */ /* 0x000fe20003f45270 */
[----:B------:R-:W-:Y:S01]  /*2910*/  IMAD.MOV.U32 R12, RZ, RZ, 0x1 ;  /* 0x00000001ff0c7424 */ /* 0x000fe200078e00ff */
[----:B------:R-:W-:Y:S02]  /*2920*/  CS2R R10, SRZ ;  /* 0x00000000000a7805 */ /* 0x000fe4000001ff00 */
[----:B------:R-:W-:Y:S01]  /*2930*/  CS2R R8, SRZ ;  /* 0x0000000000087805 */ /* 0x000fe2000001ff00 */
[----:B------:R-:W-:Y:S01]  /*2940*/  UMOV UR6, 0x400 ;  /* 0x0000040000067882 */ /* 0x000fe20000000000 */
[----:B------:R-:W-:Y:S01]  /*2950*/  UMOV UR5, URZ ;  /* 0x000000ff00057c82 */ /* 0x000fe20008000000 */
[----:B------:R-:W-:-:S12]  /*2960*/  ULEA UR6, UR53, UR6, 0x18 ;  /* 0x0000000635067291 */ /* 0x000fd8000f8ec0ff */
.L_x_47:
[----:B------:R-:W-:Y:S02]  /*2970*/  LEA R0, R8, UR6, 0x3 ;  /* 0x0000000608007c11 */ /* 0x000fe4000f8e18ff */
[----:B------:R-:W-:-:S03]  /*2980*/  SHF.L.U32 R4, R9, 0x1f, RZ ;  /* 0x0000001f09047819 */ /* 0x000fc600000006ff */
[----:B------:R-:W-:Y:S01]  /*2990*/  VIADD R5, R0, 0xe0 ;  /* 0x000000e000057836 */ /* 0x000fe20000000000 */
[----:B------:R-:W1:Y:S02]  /*29a0*/  SYNCS.PHASECHK.TRANS64.TRYWAIT P0, [R0+URZ+0xd0], R4 ;  /* 0x0000d004000075a7 */ /* 0x000e6400080011ff */
[----:B-1----:R-:W-:Y:S05]  /*29b0*/  @!P0 BRA `(.L_x_44) ;  /* 0x0000004c00948947 */ /* 0x002fea0003800000 */
.L_x_126:
[----:B------:R-:W-:Y:S01]  /*29c0*/  ULEA UR4, UR5, UR6, 0x3 ;  /* 0x0000000605047291 */ /* 0x000fe2000f8e18ff */
[----:B-1----:R-:W-:Y:S01]  /*29d0*/  PRMT R0, RZ, 0x654, R5 ;  /* 0x00000654ff007816 */ /* 0x002fe20000000005 */
[----:B------:R-:W-:Y:S01]  /*29e0*/  @!P2 IMAD.MOV.U32 R4, RZ, RZ, 0x10 ;  /* 0x00000010ff04a424 */ /* 0x000fe200078e00ff */
[----:B------:R-:W-:Y:S01]  /*29f0*/  SHF.L.U32 R5, R12, 0x1f, RZ ;  /* 0x0000001f0c057819 */ /* 0x000fe200000006ff */
[----:B------:R-:W-:Y:S01]  /*2a00*/  UIADD3 UR7, UPT, UPT, UR4, 0x70, URZ ;  /* 0x0000007004077890 */ /* 0x000fe2000fffe0ff */
[----:B------:R1:W-:Y:S05]  /*2a10*/  SYNCS.ARRIVE.TRANS64.RED.A1T0 RZ, [R0+URZ], RZ ;  /* 0x000000ff00ff79a7 */ /* 0x0003ea00081004ff */
[----:B------:R-:W-:Y:S01]  /*2a20*/  IMAD.U32 R6, RZ, RZ, UR7 ;  /* 0x00000007ff067e24 */ /* 0x000fe2000f8e00ff */
[----:B------:R-:W2:Y:S04]  /*2a30*/  SYNCS.PHASECHK.TRANS64.TRYWAIT P0, [UR4+0x80], R5 ;  /* 0x00008005ff0075a7 */ /* 0x000ea80008001104 */
[----:B------:R-:W-:Y:S01]  /*2a40*/  PRMT R6, R2, 0x654, R6 ;  /* 0x0000065402067816 */ /* 0x000fe20000000006 */
[----:B-12---:R-:W-:Y:S06]  /*2a50*/  @!P0 BRA `(.L_x_45) ;  /* 0x0000004c00808947 */ /* 0x006fec0003800000 */
.L_x_128:
[----:B------:R-:W-:Y:S01]  /*2a60*/  ULEA UR8, UR5, UR6, 0x4 ;  /* 0x0000000605087291 */ /* 0x000fe2000f8e20ff */
[----:B------:R-:W-:Y:S01]  /*2a70*/  SEL R3, R6, R3, !P2 ;  /* 0x0000000306037207 */ /* 0x000fe20005000000 */
[----:B------:R-:W-:Y:S01]  /*2a80*/  UIADD3 UR9, UPT, UPT, UR4, 0x70, URZ ;  /* 0x0000007004097890 */ /* 0x000fe2000fffe0ff */
[----:B-1----:R-:W-:Y:S01]  /*2a90*/  LEA R0, R11, UR6, 0x3 ;  /* 0x000000060b007c11 */ /* 0x002fe2000f8e18ff */
[----:B------:R-:W-:Y:S01]  /*2aa0*/  UIADD3 UR8, UPT, UPT, UR8, 0x100, URZ ;  /* 0x0000010008087890 */ /* 0x000fe2000fffe0ff */
[----:B------:R1:W-:Y:S01]  /*2ab0*/  @!P2 SYNCS.ARRIVE.TRANS64.RED RZ, [R3+URZ], R4 ;  /* 0x0000000403ffa9a7 */ /* 0x0003e200080004ff */
[----:B------:R-:W-:Y:S01]  /*2ac0*/  UIADD3 UR4, UPT, UPT, UR5, 0x1, URZ ;  /* 0x0000000105047890 */ /* 0x000fe2000fffe0ff */
[----:B------:R-:W-:-:S03]  /*2ad0*/  VIADD R8, R8, 0x1 ;  /* 0x0000000108087836 */ /* 0x000fc60000000000 */
[----:B------:R-:W-:Y:S02]  /*2ae0*/  UISETP.NE.AND UP0, UPT, UR4, 0x2, UPT ;  /* 0x000000020400788c */ /* 0x000fe4000bf05270 */
[----:B------:R-:W-:Y:S01]  /*2af0*/  ISETP.NE.AND P0, PT, R8, 0x2, PT ;  /* 0x000000020800780c */ /* 0x000fe20003f05270 */
[----:B------:R-:W-:Y:S06]  /*2b00*/  UGETNEXTWORKID.BROADCAST [UR8], [UR9] ;  /* 0x00000000080073ca */ /* 0x000fec0008000100 */
[----:B------:R-:W-:Y:S02]  /*2b10*/  USEL UR7, URZ, 0x1, UP0 ;  /* 0x00000001ff077887 */ /* 0x000fe40008000000 */
[----:B------:R-:W-:-:S04]  /*2b20*/  USEL UR5, UR4, URZ, UP0 ;  /* 0x000000ff04057287 */ /* 0x000fc80008000000 */
[----:B------:R-:W-:Y:S02]  /*2b30*/  LOP3.LUT R12, R12, UR7, RZ, 0x3c, !PT ;  /* 0x000000070c0c7c12 */ /* 0x000fe4000f8e3cff */
[----:B-1----:R-:W-:-:S04]  /*2b40*/  SHF.L.U32 R4, R10, 0x1f, RZ ;  /* 0x0000001f0a047819 */ /* 0x002fc800000006ff */
[----:B------:R-:W1:Y:S02]  /*2b50*/  SYNCS.PHASECHK.TRANS64.TRYWAIT P1, [R0+URZ+0x70], R4 ;  /* 0x00007004000075a7 */ /* 0x000e6400080211ff */
[----:B-1----:R-:W-:Y:S05]  /*2b60*/  @!P1 BRA `(.L_x_46) ;  /* 0x0000004c00549947 */ /* 0x002fea0003800000 */
.L_x_129:
[C---:B-1----:R-:W-:Y:S01]  /*2b70*/  LEA R4, R11.reuse, UR6, 0x4 ;  /* 0x000000060b047c11 */ /* 0x042fe2000f8e20ff */
[----:B------:R-:W-:Y:S01]  /*2b80*/  VIADD R0, R0, 0x80 ;  /* 0x0000008000007836 */ /* 0x000fe20000000000 */
[----:B------:R-:W-:Y:S01]  /*2b90*/  SEL R8, R8, RZ, P0 ;  /* 0x000000ff08087207 */ /* 0x000fe20000000000 */
[----:B------:R-:W-:-:S03]  /*2ba0*/  VIADD R11, R11, 0x1 ;  /* 0x000000010b0b7836 */ /* 0x000fc60000000000 */
[----:B------:R-:W1:Y:S01]  /*2bb0*/  LDS.128 R4, [R4+0x100] ;  /* 0x0001000004047984 */ /* 0x000e620000000c00 */
[----:B------:R-:W-:Y:S02]  /*2bc0*/  PRMT R0, RZ, 0x654, R0 ;  /* 0x00000654ff007816 */ /* 0x000fe40000000000 */
[C---:B------:R-:W-:Y:S01]  /*2bd0*/  ISETP.NE.AND P1, PT, R11.reuse, 0x2, PT ;  /* 0x000000020b00780c */ /* 0x040fe20003f25270 */
[----:B------:R-:W-:Y:S01]  /*2be0*/  @!PT LDS RZ, [RZ] ;  /* 0x00000000fffff984 */ /* 0x000fe20000000800 */
[----:B------:R-:W-:Y:S01]  /*2bf0*/  @!PT LDS RZ, [RZ] ;  /* 0x00000000fffff984 */ /* 0x000fe20000000800 */
[----:B------:R-:W-:Y:S01]  /*2c00*/  @!PT LDS RZ, [RZ] ;  /* 0x00000000fffff984 */ /* 0x000fe20000000800 */
[----:B------:R-:W-:Y:S01]  /*2c10*/  @!PT LDS RZ, [RZ] ;  /* 0x00000000fffff984 */ /* 0x000fe20000000800 */
[----:B------:R2:W-:Y:S06]  /*2c20*/  MEMBAR.ALL.CTA ;  /* 0x0000000000007992 */ /* 0x0005ec0000008000 */
[----:B--2---:R-:W2:Y:S01]  /*2c30*/  FENCE.VIEW.ASYNC.S ;  /* 0x00000000000073c6 */ /* 0x004ea20000000000 */
[----:B------:R-:W-:Y:S01]  /*2c40*/  SEL R11, R11, RZ, P1 ;  /* 0x000000ff0b0b7207 */ /* 0x000fe20000800000 */
[----:B--2---:R2:W-:Y:S01]  /*2c50*/  SYNCS.ARRIVE.TRANS64.RED.A1T0 RZ, [R0+URZ], RZ ;  /* 0x000000ff00ff79a7 */ /* 0x0045e200081004ff */
[----:B-1----:R-:W-:-:S02]  /*2c60*/  LOP3.LUT P3, RZ, R6, 0x1, RZ, 0xc0, !PT ;  /* 0x0000000106ff7812 */ /* 0x002fc4000786c0ff */
[----:B------:R-:W-:-:S04]  /*2c70*/  SEL R4, RZ, 0x1, P1 ;  /* 0x00000001ff047807 */ /* 0x000fc80000800000 */
[----:B------:R-:W-:Y:S02]  /*2c80*/  LOP3.LUT R10, R10, R4, RZ, 0x3c, !PT ;  /* 0x000000040a0a7212 */ /* 0x000fe400078e3cff */
[----:B--2---:R-:W-:-:S04]  /*2c90*/  SEL R0, RZ, 0x1, P0 ;  /* 0x00000001ff007807 */ /* 0x004fc80000000000 */
[----:B------:R-:W-:Y:S01]  /*2ca0*/  LOP3.LUT R9, R9, R0, RZ, 0x3c, !PT ;  /* 0x0000000009097212 */ /* 0x000fe200078e3cff */
[----:B------:R-:W-:Y:S06]  /*2cb0*/  @P3 BRA `(.L_x_47) ;  /* 0xfffffffc002c3947 */ /* 0x000fec000383ffff */
[----:B------:R-:W-:Y:S01]  /*2cc0*/  ULEA UR4, UR5, UR6, 0x3 ;  /* 0x0000000605047291 */ /* 0x000fe2000f8e18ff */
[----:B------:R-:W-:-:S08]  /*2cd0*/  SHF.L.U32 R2, R12, 0x1f, RZ ;  /* 0x0000001f0c027819 */ /* 0x000fd000000006ff */
[----:B------:R-:W1:Y:S02]  /*2ce0*/  SYNCS.PHASECHK.TRANS64 P0, [UR4+0x80], R2 ;  /* 0x00008002ff0075a7 */ /* 0x000e640008001004 */
[----:B-1----:R-:W-:Y:S05]  /*2cf0*/  @P0 BRA `(.L_x_48) ;  /* 0x0000000000080947 */ /* 0x002fea0003800000 */
[----:B------:R-:W1:Y:S02]  /*2d00*/  SYNCS.PHASECHK.TRANS64.TRYWAIT P0, [UR4+0x80], R2 ;  /* 0x00008002ff0075a7 */ /* 0x000e640008001104 */
[----:B-1----:R-:W-:Y:S05]  /*2d10*/  @!P0 BRA `(.L_x_49) ;  /* 0x0000004800fc8947 */ /* 0x002fea0003800000 */
.L_x_48:
[----:B------:R-:W-:-:S04]  /*2d20*/  UIADD3 UR7, UPT, UPT, UR5, 0x1, URZ ;  /* 0x0000000105077890 */ /* 0x000fc8000fffe0ff */
[----:B------:R-:W-:-:S04]  /*2d30*/  UISETP.NE.AND UP0, UPT, UR7, 0x2, UPT ;  /* 0x000000020700788c */ /* 0x000fc8000bf05270 */
[----:B------:R-:W-:Y:S02]  /*2d40*/  USEL UR8, URZ, 0x1, UP0 ;  /* 0x00000001ff087887 */ /* 0x000fe40008000000 */
[----:B------:R-:W-:-:S04]  /*2d50*/  USEL UR7, UR7, URZ, UP0 ;  /* 0x000000ff07077287 */ /* 0x000fc80008000000 */
[----:B------:R-:W-:Y:S01]  /*2d60*/  ULEA UR7, UR7, UR6, 0x3 ;  /* 0x0000000607077291 */ /* 0x000fe2000f8e18ff */
[----:B-1----:R-:W-:-:S04]  /*2d70*/  LOP3.LUT R2, R12, UR8, RZ, 0x3c, !PT ;  /* 0x000000080c027c12 */ /* 0x002fc8000f8e3cff */
[----:B------:R-:W-:-:S04]  /*2d80*/  SHF.L.U32 R0, R2, 0x1f, RZ ;  /* 0x0000001f02007819 */ /* 0x000fc800000006ff */
[----:B------:R-:W1:Y:S02]  /*2d90*/  SYNCS.PHASECHK.TRANS64 P0, [UR7+0x80], R0 ;  /* 0x00008000ff0075a7 */ /* 0x000e640008001007 */
[----:B-1----:R-:W-:Y:S05]  /*2da0*/  @P0 EXIT ;  /* 0x000000000000094d */ /* 0x002fea0003800000 */
[----:B------:R-:W-:Y:S02]  /*2db0*/  SHF.L.U32 R2, R2, 0x1f, RZ ;  /* 0x0000001f02027819 */ /* 0x000fe400000006ff */
[----:B------:R-:W-:-:S07]  /*2dc0*/  MOV R0, UR7 ;  /* 0x0000000700007c02 */ /* 0x000fce0008000f00 */
.L_x_50:
[----:B-1----:R1:W2:Y:S02]  /*2dd0*/  SYNCS.PHASECHK.TRANS64.TRYWAIT P0, [R0+URZ+0x80], R2 ;  /* 0x00008002000075a7 */ /* 0x0022a400080011ff */
[----:B--2---:R-:W-:Y:S05]  /*2de0*/  @!P0 NANOSLEEP.SYNCS 0x989680 ;  /* 0x009896800000895d */ /* 0x004fea0003900000 */
[----:B------:R-:W2:Y:S02]  /*2df0*/  @!P0 SYNCS.PHASECHK.TRANS64 P0, [R0+URZ+0x80], R2 ;  /* 0x00008002000085a7 */ /* 0x000ea400080010ff */
[----:B--2---:R-:W-:Y:S05]  /*2e00*/  @P0 EXIT ;  /* 0x000000000000094d */ /* 0x004fea0003800000 */
[----:B------:R-:W-:Y:S05]  /*2e10*/  BRA `(.L_x_50) ;  /* 0xfffffffc00ec7947 */ /* 0x000fea000383ffff */
.L_x_43:
[----:B------:R-:W-:-:S09]  /*2e20*/  UISETP.NE.AND UP1, UPT, UR10, URZ, UPT ;  /* 0x000000ff0a00728c */ /* 0x000fd2000bf25270 */
[----:B------:R-:W-:Y:S05]  /*2e30*/  BRA.U UP1, `(.L_x_51) ;  /* 0x0000001101f47547 */ /* 0x000fea000b800000 */
[----:B------:R-:W-:Y:S01]  /*2e40*/  UMOV UR4, 0x40 ;  /* 0x0000004000047882 */ /* 0x000fe20000000000 */
[----:B------:R-:W-:Y:S01]  /*2e50*/  NOP ;  /* 0x0000000000007918 */ /* 0x000fe20000000000 */
[----:B------:R-:W-:Y:S01]  /*2e60*/  ULEA UR5, UR53, UR4, 0x18 ;  /* 0x0000000435057291 */ /* 0x000fe2000f8ec0ff */
[----:B------:R-:W-:Y:S02]  /*2e70*/  UMOV UR6, 0x400 ;  /* 0x0000040000067882 */ /* 0x000fe40000000000 */
[----:B------:R-:W-:-:S06]  /*2e80*/  ULEA UR6, UR53, UR6, 0x18 ;  /* 0x0000000635067291 */ /* 0x000fcc000f8ec0ff */
[----:B------:R-:W1:Y:S02]  /*2e90*/  LDS.U8 R0, [UR5+0x1c] ;  /* 0x00001c05ff007984 */ /* 0x000e640008000000 */
[----:B-1----:R-:W-:-:S13]  /*2ea0*/  ISETP.NE.AND P0, PT, R0, RZ, PT ;  /* 0x000000ff0000720c */ /* 0x002fda0003f05270 */
[----:B------:R-:W-:Y:S05]  /*2eb0*/  @P0 BRA `(.L_x_52) ;  /* 0x0000000000580947 */ /* 0x000fea0003800000 */
[----:B------:R-:W-:-:S13]  /*2ec0*/  ELECT P0, URZ, PT ;  /* 0x0000000000ff782f */ /* 0x000fda0003800000 */
[----:B------:R-:W-:Y:S05]  /*2ed0*/  @!P0 BRA `(.L_x_53) ;  /* 0x0000000000608947 */ /* 0x000fea0003800000 */
[----:B------:R-:W-:Y:S01]  /*2ee0*/  UMOV UR4, 0x10 ;  /* 0x0000001000047882 */ /* 0x000fe20000000000 */
[----:B------:R-:W-:Y:S01]  /*2ef0*/  HFMA2 R0, -RZ, RZ, 0, 5.9604644775390625e-08 ;  /* 0x00000001ff007431 */ /* 0x000fe200000001ff */
[----:B------:R-:W-:-:S03]  /*2f00*/  MOV R2, 0xffff ;  /* 0x0000ffff00027802 */ /* 0x000fc60000000f00 */
[----:B------:R-:W-:Y:S04]  /*2f10*/  DEPBAR.LE SB1, 0x36 ;  /* 0x00009d800000791a */ /* 0x000fe80000000000 */
[----:B------:R-:W1:Y:S02]  /*2f20*/  UTCATOMSWS.FIND_AND_SET.ALIGN UP0, UR4, UR4 ;  /* 0x00000004000475e3 */ /* 0x000e640008000800 */
[----:B-1----:R-:W-:Y:S01]  /*2f30*/  MOV R3, UR4 ;  /* 0x0000000400037c02 */ /* 0x002fe20008000f00 */
[----:B------:R-:W-:Y:S06]  /*2f40*/  BRA.U UP0, `(.L_x_54) ;  /* 0x0000000100187547 */ /* 0x000fec000b800000 */
.L_x_55:
[----:B------:R-:W-:Y:S05]  /*2f50*/  NANOSLEEP 0x64 ;  /* 0x000000640000795d */ /* 0x000fea0003800000 */
[----:B------:R-:W-:-:S05]  /*2f60*/  UMOV UR4, 0x10 ;  /* 0x0000001000047882 */ /* 0x000fca0000000000 */
[----:B------:R-:W-:Y:S04]  /*2f70*/  DEPBAR.LE SB1, 0x36 ;  /* 0x00009d800000791a */ /* 0x000fe80000000000 */
[----:B------:R-:W1:Y:S02]  /*2f80*/  UTCATOMSWS.FIND_AND_SET.ALIGN UP0, UR4, UR4 ;  /* 0x00000004000475e3 */ /* 0x000e640008000800 */
[----:B-1----:R-:W-:Y:S01]  /*2f90*/  MOV R3, UR4 ;  /* 0x0000000400037c02 */ /* 0x002fe20008000f00 */
[----:B------:R-:W-:Y:S05]  /*2fa0*/  BRA.U !UP0, `(.L_x_55) ;  /* 0xfffffffd08e87547 */ /* 0x000fea000b83ffff */
.L_x_54:
[-C--:B------:R-:W-:Y:S02]  /*2fb0*/  SHF.L.U32 R2, R2, R3.reuse, RZ ;  /* 0x0000000302027219 */ /* 0x080fe400000006ff */
[----:B------:R-:W-:Y:S01]  /*2fc0*/  SHF.L.U32 R0, R0, R3, RZ ;  /* 0x0000000300007219 */ /* 0x000fe200000006ff */
[----:B------:R-:W-:Y:S02]  /*2fd0*/  IMAD.SHL.U32 R3, R3, 0x20, RZ ;  /* 0x0000002003037824 */ /* 0x000fe400078e00ff */
[----:B------:R1:W-:Y:S04]  /*2fe0*/  ATOMS.OR RZ, [UR5+0x14], R2 ;  /* 0x00001402ffff798c */ /* 0x0003e8000b000005 */
[----:B------:R1:W-:Y:S04]  /*2ff0*/  ATOMS.OR RZ, [UR5+0x18], R0 ;  /* 0x00001800ffff798c */ /* 0x0003e8000b000005 */
[----:B------:R1:W-:Y:S01]  /*3000*/  STS [UR6+0x120], R3 ;  /* 0x00012003ff007988 */ /* 0x0003e20008000806 */
[----:B------:R-:W-:Y:S05]  /*3010*/  BRA `(.L_x_53) ;  /* 0x0000000000107947 */ /* 0x000fea0003800000 */
.L_x_52:
[----:B------:R-:W-:Y:S02]  /*3020*/  MOV R0, 0xffffffff ;  /* 0xffffffff00007802 */ /* 0x000fe40000000f00 */
[----:B------:R-:W-:-:S03]  /*3030*/  MOV R2, 0x3060 ;  /* 0x0000306000027802 */ /* 0x000fc60000000f00 */
[----:B------:R1:W-:Y:S04]  /*3040*/  STS [UR6+0x120], R0 ;  /* 0x00012000ff007988 */ /* 0x0003e80008000806 */
[----:B-1-3-5:R-:W-:Y:S05]  /*3050*/  CALL.REL.NOINC `($__internal_1_$__cuda_sm10x_tcgen05_guardrail_trap_phase_invalid_during_alloc) ;  /* 0x0000004c00d07944 */ /* 0x02afea0003c00000 */
.L_x_53:
[----:B------:R-:W-:Y:S05]  /*3060*/  WARPSYNC.ALL ;  /* 0x0000000000007948 */ /* 0x000fea0003800000 */
[----:B------:R-:W2:Y:S01]  /*3070*/  S2UR UR4, SR_CgaCtaId ;  /* 0x00000000000479c3 */ /* 0x000ea20000008800 */
[----:B------:R-:W-:Y:S01]  /*3080*/  UMOV UR71, 0x400 ;  /* 0x0000040000477882 */ /* 0x000fe20000000000 */
[----:B------:R-:W-:-:S06]  /*3090*/  NOP ;  /* 0x0000000000007918 */ /* 0x000fcc0000000000 */
[----:B------:R-:W-:Y:S06]  /*30a0*/  BAR.ARV 0x6, 0xa0 ;  /* 0x0182800000007b1d */ /* 0x000fec0000002000 */
[----:B------:R-:W4:Y:S01]  /*30b0*/  LDCU UR5, c[0x0][0x38c] ;  /* 0x00007180ff0577ac */ /* 0x000f220008000800 */
[----:B------:R-:W-:Y:S01]  /*30c0*/  IMAD.MOV.U32 R11, RZ, RZ, 0x1 ;  /* 0x00000001ff0b7424 */ /* 0x000fe200078e00ff */
[----:B------:R-:W-:Y:S01]  /*30d0*/  CS2R R8, SRZ ;  /* 0x0000000000087805 */ /* 0x000fe2000001ff00 */
[----:B------:R-:W-:Y:S01]  /*30e0*/  IMAD.MOV.U32 R10, RZ, RZ, RZ ;  /* 0x000000ffff0a7224 */ /* 0x000fe200078e00ff */
[----:B------:R-:W3:Y:S01]  /*30f0*/  LDCU UR7, c[0x0][0x38c] ;  /* 0x00007180ff0777ac */ /* 0x000ee20008000800 */
[----:B------:R-:W-:Y:S01]  /*3100*/  UMOV UR74, URZ ;  /* 0x000000ff004a7c82 */ /* 0x000fe20008000000 */
[----:B------:R-:W-:Y:S01]  /*3110*/  UMOV UR9, URZ ;  /* 0x000000ff00097c82 */ /* 0x000fe20008000000 */
[----:B--2---:R-:W-:Y:S01]  /*3120*/  ULEA UR71, UR4, UR71, 0x18 ;  /* 0x0000004704477291 */ /* 0x004fe2000f8ec0ff */
[----:B------:R-:W-:Y:S01]  /*3130*/  UMOV UR76, 0x0 ;  /* 0x00000000004c7882 */ /* 0x000fe20000000000 */
[----:B------:R-:W-:-:S02]  /*3140*/  UMOV UR77, 0x4100490 ;  /* 0x04100490004d7882 */ /* 0x000fc40000000000 */
[----:B------:R-:W-:Y:S02]  /*3150*/  UIADD3 UR6, UPT, UPT, UR71, 0x1b400, URZ ;  /* 0x0001b40047067890 */ /* 0x000fe4000fffe0ff */
[----:B----4-:R-:W-:-:S03]  /*3160*/  UIADD3 UR5, UPT, UPT, UR5, 0xff, URZ ;  /* 0x000000ff05057890 */ /* 0x010fc6000fffe0ff */
[----:B-1----:R-:W1:Y:S01]  /*3170*/  LDS R0, [UR71+0x120] ;  /* 0x00012047ff007984 */ /* 0x002e620008000800 */
[----:B------:R-:W-:Y:S02]  /*3180*/  USHF.R.S32.HI UR4, URZ, 0x1f, UR5 ;  /* 0x0000001fff047899 */ /* 0x000fe40008011405 */
[----:B---3--:R-:W-:Y:S02]  /*3190*/  UISETP.GE.AND UP3, UPT, UR7, 0x1, UPT ;  /* 0x000000010700788c */ /* 0x008fe4000bf66270 */
[----:B------:R-:W-:Y:S02]  /*31a0*/  ULEA.HI UR4, UR4, UR5, URZ, 0x8 ;  /* 0x0000000504047291 */ /* 0x000fe4000f8f40ff */
[----:B------:R-:W-:Y:S02]  /*31b0*/  UIADD3 UR5, UPT, UPT, UR71, 0x3400, URZ ;  /* 0x0000340047057890 */ /* 0x000fe4000fffe0ff */
[----:B------:R-:W-:Y:S02]  /*31c0*/  USHF.R.S32.HI UR8, URZ, 0x8, UR4 ;  /* 0x00000008ff087899 */ /* 0x000fe40008011404 */
[----:B------:R-:W-:-:S02]  /*31d0*/  USHF.R.U32.HI UR4, URZ, 0x4, UR6 ;  /* 0x00000004ff047899 */ /* 0x000fc40008011606 */
[----:B------:R-:W-:Y:S02]  /*31e0*/  UISETP.LT.AND UP0, UPT, UR8, 0x1, UPT ;  /* 0x000000010800788c */ /* 0x000fe4000bf01270 */
[----:B------:R-:W-:Y:S01]  /*31f0*/  IMAD.U32 R12, RZ, RZ, UR8 ;  /* 0x00000008ff0c7e24 */ /* 0x000fe2000f8e00ff */
[----:B------:R-:W-:Y:S02]  /*3200*/  ULOP3.LUT UR4, UR4, 0x3fff, URZ, 0xc0, !UPT ;  /* 0x00003fff04047892 */ /* 0x000fe4000f8ec0ff */
[----:B------:R-:W-:Y:S02]  /*3210*/  USEL UR6, UR8, 0x1, !UP0 ;  /* 0x0000000108067887 */ /* 0x000fe4000c000000 */
[----:B------:R-:W-:Y:S02]  /*3220*/  ULOP3.LUT UR73, UR4, 0x10000, URZ, 0xfc, !UPT ;  /* 0x0001000004497892 */ /* 0x000fe4000f8efcff */
[----:B------:R-:W-:Y:S02]  /*3230*/  UIADD3 UR4, UPT, UPT, -UR6, URZ, URZ ;  /* 0x000000ff06047290 */ /* 0x000fe4000fffe1ff */
[----:B------:R-:W-:-:S04]  /*3240*/  USHF.R.U32.HI UR5, URZ, 0x4, UR5 ;  /* 0x00000004ff057899 */ /* 0x000fc80008011605 */
[----:B------:R-:W-:Y:S01]  /*3250*/  ULOP3.LUT UR5, UR5, 0x3fff, URZ, 0xc0, !UPT ;  /* 0x00003fff05057892 */ /* 0x000fe2000f8ec0ff */
[----:B------:R-:W-:-:S03]  /*3260*/  MOV R13, UR4 ;  /* 0x00000004000d7c02 */ /* 0x000fc60008000f00 */
[----:B------:R-:W-:Y:S01]  /*3270*/  ULOP3.LUT UR72, UR5, 0x10000, URZ, 0xfc, !UPT ;  /* 0x0001000005487892 */ /* 0x000fe2000f8efcff */
[----:B-1----:R-:W-:-:S13]  /*3280*/  R2UR UR8, R0 ;  /* 0x00000000000872ca */ /* 0x002fda00000e0000 */
[----:B------:R-:W-:-:S07]  /*3290*/  MOV R14, UR8 ;  /* 0x00000008000e7c02 */ /* 0x000fce0008000f00 */
.L_x_62:
[----:B------:R-:W-:Y:S02]  /*32a0*/  LEA R0, R10, UR71, 0x3 ;  /* 0x000000470a007c11 */ /* 0x000fe4000f8e18ff */
[----:B------:R-:W-:Y:S02]  /*32b0*/  SHF.L.U32 R2, R9, 0x1f, RZ ;  /* 0x0000001f09027819 */ /* 0x000fe400000006ff */
[----:B------:R-:W-:Y:S01]  /*32c0*/  PLOP3.LUT P0, PT, PT, PT, UP3, 0x80, 0x8 ;  /* 0x000000000008781c */ /* 0x000fe20003f0f038 */
[----:B------:R-:W-:Y:S01]  /*32d0*/  VIADD R3, R0, 0x80 ;  /* 0x0000008000037836 */ /* 0x000fe20000000000 */
[----:B-1----:R-:W1:Y:S02]  /*32e0*/  SYNCS.PHASECHK.TRANS64.TRYWAIT P1, [R0+URZ+0x70], R2 ;  /* 0x00007002000075a7 */ /* 0x002e6400080211ff */
[----:B-1----:R-:W-:Y:S09]  /*32f0*/  @!P1 BRA `(.L_x_56) ;  /* 0x00000044009c9947 */ /* 0x002ff20003800000 */
.L_x_131:
[----:B------:R-:W-:Y:S01]  /*3300*/  LEA R4, R10, UR71, 0x4 ;  /* 0x000000470a047c11 */ /* 0x000fe2000f8e20ff */
[----:B------:R-:W-:Y:S01]  /*3310*/  @UP3 ULEA UR4, UR9, UR71, 0x3 ;  /* 0x0000004709043291 */ /* 0x000fe2000f8e18ff */
[----:B------:R-:W-:Y:S01]  /*3320*/  PLOP3.LUT P2, PT, PT, PT, PT, 0x80, 0x8 ;  /* 0x000000000008781c */ /* 0x000fe20003f4f070 */
[----:B------:R-:W-:Y:S01]  /*3330*/  ULEA UR75, UR74, UR71, 0x3 ;  /* 0x000000474a4b7291 */ /* 0x000fe2000f8e18ff */
[----:B------:R-:W-:Y:S02]  /*3340*/  PRMT R3, RZ, 0x654, R3 ;  /* 0x00000654ff037816 */ /* 0x000fe40000000003 */
[----:B------:R-:W2:Y:S01]  /*3350*/  LDS.128 R4, [R4+0x100] ;  /* 0x0001000004047984 */ /* 0x000ea20000000c00 */
[----:B-1----:R-:W-:Y:S02]  /*3360*/  @P0 SHF.L.U32 R2, R8, 0x1f, RZ ;  /* 0x0000001f08020819 */ /* 0x002fe400000006ff */
[----:B------:R-:W-:Y:S01]  /*3370*/  SHF.L.U32 R0, R11, 0x1f, RZ ;  /* 0x0000001f0b007819 */ /* 0x000fe200000006ff */
[----:B------:R-:W-:Y:S01]  /*3380*/  @!PT LDS RZ, [RZ] ;  /* 0x00000000fffff984 */ /* 0x000fe20000000800 */
[----:B------:R-:W-:Y:S01]  /*3390*/  @!PT LDS RZ, [RZ] ;  /* 0x00000000fffff984 */ /* 0x000fe20000000800 */
[----:B------:R-:W-:Y:S01]  /*33a0*/  @!PT LDS RZ, [RZ] ;  /* 0x00000000fffff984 */ /* 0x000fe20000000800 */
[----:B------:R-:W-:Y:S01]  /*33b0*/  @!PT LDS RZ, [RZ] ;  /* 0x00000000fffff984 */ /* 0x000fe20000000800 */
[----:B------:R1:W-:Y:S06]  /*33c0*/  MEMBAR.ALL.CTA ;  /* 0x0000000000007992 */ /* 0x0003ec0000008000 */
[----:B-1----:R-:W1:Y:S01]  /*33d0*/  FENCE.VIEW.ASYNC.S ;  /* 0x00000000000073c6 */ /* 0x002e620000000000 */
[----:B------:R-:W-:Y:S01]  /*33e0*/  R2UR UR6, R14 ;  /* 0x000000000e0672ca */ /* 0x000fe200000e0000 */
[----:B-1----:R1:W-:Y:S01]  /*33f0*/  SYNCS.ARRIVE.TRANS64.RED.A1T0 RZ, [R3+URZ], RZ ;  /* 0x000000ff03ff79a7 */ /* 0x0023e200081004ff */
[----:B------:R1:W3:Y:S01]  /*3400*/  @P0 SYNCS.PHASECHK.TRANS64.TRYWAIT P2, [UR4], R2 ;  /* 0x00000002ff0005a7 */ /* 0x0002e20008041104 */
[----:B------:R-:W-:Y:S01]  /*3410*/  ULEA.HI UR4, UR74, UR74, URZ, 0x1 ;  /* 0x0000004a4a047291 */ /* 0x000fe2000f8f08ff */
[----:B--2---:R-:W-:-:S03]  /*3420*/  LOP3.LUT P1, RZ, R6, 0x1, RZ, 0xc0, !PT ;  /* 0x0000000106ff7812 */ /* 0x004fc6000782c0ff */
[----:B------:R-:W-:Y:S02]  /*3430*/  USHF.L.U32 UR5, UR4, 0x5, URZ ;  /* 0x0000000504057899 */ /* 0x000fe400080006ff */
[----:B------:R-:W-:Y:S02]  /*3440*/  ULOP3.LUT UR8, UR4, 0xffe, URZ, 0xc0, !UPT ;  /* 0x00000ffe04087892 */ /* 0x000fe4000f8ec0ff */
[----:B------:R-:W-:Y:S02]  /*3450*/  ULOP3.LUT UR4, UR5, 0xffffffc0, URZ, 0xc0, !UPT ;  /* 0xffffffc005047892 */ /* 0x000fe4000f8ec0ff */
[----:B------:R-:W-:Y:S02]  /*3460*/  UIADD3 UR8, UPT, UPT, -UR8, UR74, URZ ;  /* 0x0000004a08087290 */ /* 0x000fe4000fffe1ff */
[----:B------:R-:W-:Y:S01]  /*3470*/  UIADD3 UR4, UPT, UPT, UR6, UR4, URZ ;  /* 0x0000000406047290 */ /* 0x000fe2000fffe0ff */
[----:B------:R-:W2:Y:S03]  /*3480*/  SYNCS.PHASECHK.TRANS64.TRYWAIT P0, [UR75+0xb0], R0 ;  /* 0x0000b000ff0075a7 */ /* 0x000ea6000800114b */
[----:B------:R-:W-:Y:S01]  /*3490*/  ULEA UR8, UR8, UR4, 0x14 ;  /* 0x0000000408087291 */ /* 0x000fe2000f8ea0ff */
[----:B-123--:R-:W-:Y:S11]  /*34a0*/  @!P0 BRA `(.L_x_57) ;  /* 0x0000004400448947 */ /* 0x00eff60003800000 */
.L_x_133:
[----:B------:R-:W-:Y:S01]  /*34b0*/  IADD3 R10, PT, PT, R10, 0x1, RZ ;  /* 0x000000010a0a7810 */ /* 0x000fe20007ffe0ff */
[----:B------:R-:W-:Y:S06]  /*34c0*/  BRA.U !UP3, `(.L_x_58) ;  /* 0x000000050bec7547 */ /* 0x000fec000b800000 */
[----:B------:R-:W-:Y:S01]  /*34d0*/  R2UR UR69, R13 ;  /* 0x000000000d4572ca */ /* 0x000fe200000e0000 */
[----:B------:R-:W-:Y:S01]  /*34e0*/  UPLOP3.LUT UP4, UPT, UPT, UPT, UPT, 0x40, 0x4 ;  /* 0x000000000004789c */ /* 0x000fe20003f8e870 */
[----:B------:R-:W-:Y:S01]  /*34f0*/  R2UR UR68, R12 ;  /* 0x000000000c4472ca */ /* 0x000fe200000e0000 */
[----:B------:R-:W-:-:S14]  /*3500*/  UMOV UR7, UR9 ;  /* 0x0000000900077c82 */ /* 0x000fdc0008000000 */
.L_x_61:
[----:B------:R-:W-:Y:S02]  /*3510*/  UIADD3 UR69, UPT, UPT, UR69, 0x1, URZ ;  /* 0x0000000145457890 */ /* 0x000fe4000fffe0ff */
[----:B--2---:R-:W-:Y:S02]  /*3520*/  ULEA UR5, UR7, UR71, 0x3 ;  /* 0x0000004707057291 */ /* 0x004fe4000f8e18ff */
[----:B------:R-:W-:Y:S01]  /*3530*/  UISETP.NE.AND UP0, UPT, UR69, URZ, UPT ;  /* 0x000000ff4500728c */ /* 0x000fe2000bf05270 */
[----:B------:R-:W-:Y:S10]  /*3540*/  @P2 BRA `(.L_x_59) ;  /* 0x00000000000c2947 */ /* 0x000ff40003800000 */
[----:B-1----:R-:W-:Y:S04]  /*3550*/  SHF.L.U32 R2, R8, 0x1f, RZ ;  /* 0x0000001f08027819 */ /* 0x002fe800000006ff */
[----:B------:R-:W1:Y:S02]  /*3560*/  SYNCS.PHASECHK.TRANS64.TRYWAIT P0, [UR5], R2 ;  /* 0x00000002ff0075a7 */ /* 0x000e640008001105 */
[----:B-1----:R-:W-:Y:S05]  /*3570*/  @!P0 BRA `(.L_x_60) ;  /* 0x0000004400288947 */ /* 0x002fea0003800000 */
.L_x_59:
[----:B------:R-:W-:Y:S01]  /*3580*/  UISETP.NE.AND UP1, UPT, UR68, 0x1, UPT ;  /* 0x000000014400788c */ /* 0x000fe2000bf25270 */
[----:B------:R-:W-:Y:S01]  /*3590*/  PLOP3.LUT P2, PT, PT, PT, PT, 0x80, 0x8 ;  /* 0x000000000008781c */ /* 0x000fe20003f4f070 */
[----:B------:R-:W-:Y:S01]  /*35a0*/  UIADD3 UR9, UPT, UPT, UR7, 0x1, URZ ;  /* 0x0000000107097890 */ /* 0x000fe2000fffe0ff */
[----:B------:R-:W-:Y:S01]  /*35b0*/  MOV.SPILL R3, UR75 ;  /* 0x0000004b00037c02 */ /* 0x000fe20009000f00 */
[----:B------:R-:W-:Y:S01]  /*35c0*/  UIADD3 UR70, UPT, UPT, UR5, 0x18, URZ ;  /* 0x0000001805467890 */ /* 0x000fe2000fffe0ff */
[----:B-1----:R-:W-:Y:S01]  /*35d0*/  MOV.SPILL R2, UR74 ;  /* 0x0000004a00027c02 */ /* 0x002fe20009000f00 */
[----:B------:R-:W-:Y:S01]  /*35e0*/  UISETP.NE.AND UP2, UPT, UR9, 0x3, UPT ;  /* 0x000000030900788c */ /* 0x000fe2000bf45270 */
[----:B------:R-:W-:Y:S01]  /*35f0*/  PLOP3.LUT P0, PT, PT, PT, UP1, 0x80, 0x8 ;  /* 0x000000000008781c */ /* 0x000fe20003f0f018 */
[----:B------:R-:W-:Y:S02]  /*3600*/  ULEA UR6, UR7, UR73, 0xb ;  /* 0x0000004907067291 */ /* 0x000fe4000f8e58ff */
[----:B------:R-:W-:Y:S02]  /*3610*/  USEL UR5, URZ, 0x1, UP2 ;  /* 0x00000001ff057887 */ /* 0x000fe40009000000 */
[----:B------:R-:W-:Y:S02]  /*3620*/  USEL UR9, UR9, URZ, UP2 ;  /* 0x000000ff09097287 */ /* 0x000fe40009000000 */
[----:B------:R-:W-:Y:S02]  /*3630*/  ULEA UR4, UR7, UR72, 0xb ;  /* 0x0000004807047291 */ /* 0x000fe4000f8e58ff */
[----:B------:R-:W-:Y:S01]  /*3640*/  @UP1 ULEA UR7, UR9, UR71, 0x3 ;  /* 0x0000004709071291 */ /* 0x000fe2000f8e18ff */
[----:B------:R-:W-:Y:S01]  /*3650*/  LOP3.LUT R8, R8, UR5, RZ, 0x3c, !PT ;  /* 0x0000000508087c12 */ /* 0x000fe2000f8e3cff */
[----:B------:R-:W-:Y:S02]  /*3660*/  UIADD3 UR20, UPT, UPT, UR6, 0x2, URZ ;  /* 0x0000000206147890 */ /* 0x000fe4000fffe0ff */
[----:B------:R-:W-:Y:S01]  /*3670*/  UIADD3 UR18, UPT, UPT, UR4, 0x2, URZ ;  /* 0x0000000204127890 */ /* 0x000fe2000fffe0ff */
[----:B------:R-:W-:Y:S01]  /*3680*/  @P0 SHF.L.U32 R0, R8, 0x1f, RZ ;  /* 0x0000001f08000819 */ /* 0x000fe200000006ff */
[----:B------:R-:W-:Y:S02]  /*3690*/  UIADD3 UR14, UPT, UPT, UR6, 0x4, URZ ;  /* 0x00000004060e7890 */ /* 0x000fe4000fffe0ff */
[----:B------:R-:W-:Y:S01]  /*36a0*/  UIADD3 UR12, UPT, UPT, UR4, 0x4, URZ ;  /* 0x00000004040c7890 */ /* 0x000fe2000fffe0ff */
[----:B------:R2:W3:Y:S01]  /*36b0*/  @P0 SYNCS.PHASECHK.TRANS64.TRYWAIT P2, [UR7], R0 ;  /* 0x00000000ff0005a7 */ /* 0x0004e20008041107 */
[----:B------:R-:W-:Y:S02]  /*36c0*/  UIADD3 UR66, UPT, UPT, UR6, 0x6, URZ ;  /* 0x0000000606427890 */ /* 0x000fe4000fffe0ff */
        /* <DEDUP_REMOVED lines=24> */
[----:B------:R-:W-:Y:S01]  /*3850*/  UIADD3 UR68, UPT, UPT, UR68, -0x1, URZ ;  /* 0xffffffff44447890 */ /* 0x000fe2000fffe0ff */
[----:B------:R-:W-:Y:S01]  /*3860*/  UMOV UR7, 0x40004040 ;  /* 0x4000404000077882 */ /* 0x000fe20000000000 */
[----:B------:R-:W-:Y:S01]  /*3870*/  UMOV UR74, 0x0 ;  /* 0x00000000004a7882 */ /* 0x000fe20000000000 */
[----:B------:R-:W-:Y:S01]  /*3880*/  UMOV UR75, 0x4100490 ;  /* 0x04100490004b7882 */ /* 0x000fe20000000000 */
[----:B------:R-:W-:Y:S01]  /*3890*/  UMOV UR5, 0x40004040 ;  /* 0x4000404000057882 */ /* 0x000fe20000000000 */
[----:B------:R-:W-:Y:S01]  /*38a0*/  UMOV UR21, 0x40004040 ;  /* 0x4000404000157882 */ /* 0x000fe20000000000 */
[----:B------:R1:W-:Y:S01]  /*38b0*/  UTCHMMA gdesc[UR4], gdesc[UR6], tmem[UR8], tmem[UR74], idesc[UR75], UP4 ;  /* 0x00ff4a06040075ea */ /* 0x0003e2000a000008 */
[----:B------:R-:W-:Y:S01]  /*38c0*/  UPLOP3.LUT UP4, UPT, UPT, UPT, UPT, 0x80, 0x8 ;  /* 0x000000000008789c */ /* 0x000fe20003f8f070 */
[----:B------:R-:W-:Y:S01]  /*38d0*/  UMOV UR19, 0x40004040 ;  /* 0x4000404000137882 */ /* 0x000fe20000000000 */
[----:B------:R-:W-:Y:S01]  /*38e0*/  UMOV UR15, 0x40004040 ;  /* 0x40004040000f7882 */ /* 0x000fe20000000000 */
[----:B------:R4:W-:Y:S01]  /*38f0*/  UTCHMMA gdesc[UR18], gdesc[UR20], tmem[UR8], tmem[UR74], idesc[UR75], UPT ;  /* 0x00ff4a14120075ea */ /* 0x0009e2000b800008 */
[----:B------:R-:W-:Y:S01]  /*3900*/  UMOV UR13, 0x40004040 ;  /* 0x40004040000d7882 */ /* 0x000fe20000000000 */
        /* <DEDUP_REMOVED lines=18> */
[----:B-1----:R-:W-:Y:S01]  /*3a30*/  UIADD3 UR4, UPT, UPT, UR4, 0x606, URZ ;  /* 0x0000060604047890 */ /* 0x002fe2000fffe0ff */
[----:B------:R-:W-:Y:S01]  /*3a40*/  UMOV UR6, 0x0 ;  /* 0x0000000000067882 */ /* 0x000fe20000000000 */
[----:B------:R-:W-:Y:S01]  /*3a50*/  UMOV UR7, 0x4100490 ;  /* 0x0410049000077882 */ /* 0x000fe20000000000 */
[----:B------:R-:W-:Y:S01]  /*3a60*/  UMOV UR31, 0x40004040 ;  /* 0x40004040001f7882 */ /* 0x000fe20000000000 */
[----:B----4-:R-:W-:Y:S01]  /*3a70*/  UMOV UR20, 0x0 ;  /* 0x0000000000147882 */ /* 0x010fe20000000000 */
[----:B------:R-:W-:Y:S01]  /*3a80*/  UMOV UR21, 0x4100490 ;  /* 0x0410049000157882 */ /* 0x000fe20000000000 */
[----:B------:R-:W-:Y:S01]  /*3a90*/  UMOV UR18, 0x0 ;  /* 0x0000000000127882 */ /* 0x000fe20000000000 */
[----:B------:R1:W-:Y:S01]  /*3aa0*/  UTCHMMA gdesc[UR12], gdesc[UR14], tmem[UR8], tmem[UR20], idesc[UR21], UPT ;  /* 0x00ff140e0c0075ea */ /* 0x0003e2000b800008 */
[----:B------:R-:W-:Y:S01]  /*3ab0*/  UTCHMMA gdesc[UR64], gdesc[UR66], tmem[UR8], tmem[UR20], idesc[UR21], UPT ;  /* 0x00ff1442400075ea */ /* 0x000fe2000b800008 */
[----:B------:R-:W-:Y:S01]  /*3ac0*/  UMOV UR19, 0x4100490 ;  /* 0x0410049000137882 */ /* 0x000fe20000000000 */
[----:B------:R-:W-:Y:S01]  /*3ad0*/  UTCHMMA gdesc[UR60], gdesc[UR62], tmem[UR8], tmem[UR20], idesc[UR21], UPT ;  /* 0x00ff143e3c0075ea */ /* 0x000fe2000b800008 */
[----:B------:R-:W-:Y:S01]  /*3ae0*/  UTCHMMA gdesc[UR56], gdesc[UR58], tmem[UR8], tmem[UR18], idesc[UR19], UPT ;  /* 0x00ff123a380075ea */ /* 0x000fe2000b800008 */
[----:B------:R-:W-:Y:S01]  /*3af0*/  UTCHMMA gdesc[UR52], gdesc[UR54], tmem[UR8], tmem[UR18], idesc[UR19], UPT ;  /* 0x00ff1236340075ea */ /* 0x000fe2000b800008 */
[----:B------:R-:W-:Y:S01]  /*3b00*/  UTCHMMA gdesc[UR48], gdesc[UR50], tmem[UR8], tmem[UR18], idesc[UR19], UPT ;  /* 0x00ff1232300075ea */ /* 0x000fe2000b800008 */
[----:B------:R-:W-:Y:S01]  /*3b10*/  UTCHMMA gdesc[UR44], gdesc[UR46], tmem[UR8], tmem[UR6], idesc[UR7], UPT ;  /* 0x00ff062e2c0075ea */ /* 0x000fe2000b800008 */
[----:B------:R-:W-:Y:S01]  /*3b20*/  UMOV UR29, 0x40004040 ;  /* 0x40004040001d7882 */ /* 0x000fe20000000000 */
[----:B------:R-:W-:Y:S01]  /*3b30*/  UMOV UR27, 0x40004040 ;  /* 0x40004040001b7882 */ /* 0x000fe20000000000 */
[----:B------:R-:W-:Y:S01]  /*3b40*/  UMOV UR25, 0x40004040 ;  /* 0x4000404000197882 */ /* 0x000fe20000000000 */
[----:B------:R-:W-:Y:S01]  /*3b50*/  UMOV UR23, 0x40004040 ;  /* 0x4000404000177882 */ /* 0x000fe20000000000 */
[----:B------:R-:W-:Y:S01]  /*3b60*/  UMOV UR17, 0x40004040 ;  /* 0x4000404000117882 */ /* 0x000fe20000000000 */
[----:B------:R-:W-:Y:S01]  /*3b70*/  UMOV UR11, 0x40004040 ;  /* 0x40004040000b7882 */ /* 0x000fe20000000000 */
[----:B------:R-:W-:Y:S02]  /*3b80*/  R2UR.FILL UR75, R3 ;  /* 0x00000000034b72ca */ /* 0x000fe400004e0000 */
[----:B------:R-:W-:Y:S01]  /*3b90*/  R2UR.FILL UR74, R2 ;  /* 0x00000000024a72ca */ /* 0x000fe200004e0000 */
[----:B-1----:R-:W-:Y:S01]  /*3ba0*/  UMOV UR12, 0x0 ;  /* 0x00000000000c7882 */ /* 0x002fe20000000000 */
[----:B------:R-:W-:Y:S01]  /*3bb0*/  UMOV UR13, 0x4100490 ;  /* 0x04100490000d7882 */ /* 0x000fe20000000000 */
[----:B------:R-:W-:Y:S01]  /*3bc0*/  UMOV UR14, 0x0 ;  /* 0x00000000000e7882 */ /* 0x000fe20000000000 */
[----:B------:R-:W-:Y:S01]  /*3bd0*/  UTCHMMA gdesc[UR40], gdesc[UR42], tmem[UR8], tmem[UR12], idesc[UR13], UPT ;  /* 0x00ff0c2a280075ea */ /* 0x000fe2000b800008 */
[----:B------:R-:W-:Y:S01]  /*3be0*/  UTCHMMA gdesc[UR36], gdesc[UR38], tmem[UR8], tmem[UR6], idesc[UR7], UPT ;  /* 0x00ff0626240075ea */ /* 0x000fe2000b800008 */
[----:B------:R-:W-:Y:S01]  /*3bf0*/  UMOV UR15, 0x4100490 ;  /* 0x04100490000f7882 */ /* 0x000fe20000000000 */
[----:B------:R-:W-:Y:S01]  /*3c00*/  UTCHMMA gdesc[UR32], gdesc[UR34], tmem[UR8], tmem[UR18], idesc[UR19], UPT ;  /* 0x00ff1222200075ea */ /* 0x000fe2000b800008 */
[----:B------:R-:W-:Y:S01]  /*3c10*/  UTCHMMA gdesc[UR28], gdesc[UR30], tmem[UR8], tmem[UR14], idesc[UR15], UPT ;  /* 0x00ff0e1e1c0075ea */ /* 0x000fe2000b800008 */
[----:B------:R-:W-:Y:S01]  /*3c20*/  UTCHMMA gdesc[UR24], gdesc[UR26], tmem[UR8], tmem[UR12], idesc[UR13], UPT ;  /* 0x00ff0c1a180075ea */ /* 0x000fe2000b800008 */
[----:B------:R1:W-:Y:S01]  /*3c30*/  UTCHMMA gdesc[UR16], gdesc[UR22], tmem[UR8], tmem[UR6], idesc[UR7], UPT ;  /* 0x00ff0616100075ea */ /* 0x0003e2000b800008 */
[----:B------:R2:W-:Y:S01]  /*3c40*/  UTCHMMA gdesc[UR4], gdesc[UR10], tmem[UR8], tmem[UR76], idesc[UR77], UPT ;  /* 0x00ff4c0a040075ea */ /* 0x0005e2000b800008 */
[----:B------:R2:W-:Y:S01]  /*3c50*/  UTCBAR [UR70], URZ ;  /* 0x000000ff460073e9 */ /* 0x0005e200080000ff */
[----:B-1----:R-:W-:Y:S01]  /*3c60*/  UMOV UR7, UR9 ;  /* 0x0000000900077c82 */ /* 0x002fe20008000000 */
[----:B---3--:R-:W-:Y:S05]  /*3c70*/  BRA.U UP0, `(.L_x_61) ;  /* 0xfffffff900247547 */ /* 0x008fea000b83ffff */
.L_x_58:
[----:B--2---:R-:W-:Y:S01]  /*3c80*/  UIADD3 UR4, UPT, UPT, UR74, 0x1, URZ ;  /* 0x000000014a047890 */ /* 0x004fe2000fffe0ff */
[C---:B------:R-:W-:Y:S01]  /*3c90*/  ISETP.NE.AND P0, PT, R10.reuse, 0x2, PT ;  /* 0x000000020a00780c */ /* 0x040fe20003f05270 */
[----:B------:R-:W-:Y:S02]  /*3ca0*/  UIADD3 UR5, UPT, UPT, UR75, 0x90, URZ ;  /* 0x000000904b057890 */ /* 0x000fe4000fffe0ff */
[----:B------:R-:W-:Y:S01]  /*3cb0*/  UISETP.NE.AND UP0, UPT, UR4, 0x4, UPT ;  /* 0x000000040400788c */ /* 0x000fe2000bf05270 */
[----:B-1----:R-:W-:Y:S02]  /*3cc0*/  SEL R0, RZ, 0x1, P0 ;  /* 0x00000001ff007807 */ /* 0x002fe40000000000 */
[----:B------:R-:W-:Y:S01]  /*3cd0*/  SEL R10, R10, RZ, P0 ;  /* 0x000000ff0a0a7207 */ /* 0x000fe20000000000 */
[----:B------:R-:W-:Y:S01]  /*3ce0*/  USEL UR6, URZ, 0x1, UP0 ;  /* 0x00000001ff067887 */ /* 0x000fe20008000000 */
[----:B------:R-:W-:Y:S01]  /*3cf0*/  LOP3.LUT R9, R9, R0, RZ, 0x3c, !PT ;  /* 0x0000000009097212 */ /* 0x000fe200078e3cff */
[----:B------:R-:W-:Y:S01]  /*3d00*/  USEL UR74, UR4, URZ, UP0 ;  /* 0x000000ff044a7287 */ /* 0x000fe20008000000 */
[----:B------:R1:W-:Y:S03]  /*3d10*/  UTCBAR [UR5], URZ ;  /* 0x000000ff050073e9 */ /* 0x0003e600080000ff */
[----:B------:R-:W-:Y:S01]  /*3d20*/  LOP3.LUT R11, R11, UR6, RZ, 0x3c, !PT ;  /* 0x000000060b0b7c12 */ /* 0x000fe2000f8e3cff */
[----:B------:R-:W-:Y:S07]  /*3d30*/  @P1 BRA `(.L_x_62) ;  /* 0xfffffff400581947 */ /* 0x000fee000383ffff */
[----:B------:R-:W2:Y:S01]  /*3d40*/  S2UR UR8, SR_CgaCtaId ;  /* 0x00000000000879c3 */ /* 0x000ea20000008800 */
[----:B------:R-:W-:Y:S01]  /*3d50*/  ELECT P0, URZ, PT ;  /* 0x0000000000ff782f */ /* 0x000fe20003800000 */
[----:B------:R-:W-:Y:S01]  /*3d60*/  IMAD.MOV.U32 R0, RZ, RZ, 0x1 ;  /* 0x00000001ff007424 */ /* 0x000fe200078e00ff */
[----:B------:R-:W-:Y:S01]  /*3d70*/  UIADD3 UR71, UPT, UPT, UR71, 0xb0, URZ ;  /* 0x000000b047477890 */ /* 0x000fe2000fffe0ff */
[----:B------:R-:W-:Y:S01]  /*3d80*/  SHF.L.U32 R2, R11, 0x1f, RZ ;  /* 0x0000001f0b027819 */ /* 0x000fe200000006ff */
[----:B------:R-:W-:-:S03]  /*3d90*/  UMOV UR4, 0x40 ;  /* 0x0000004000047882 */ /* 0x000fc60000000000 */
[----:B------:R-:W-:Y:S01]  /*3da0*/  UVIRTCOUNT.DEALLOC.SMPOOL 0x80 ;  /* 0x000000800000784c */ /* 0x000fe20000000000 */
[----:B--2---:R-:W-:Y:S02]  /*3db0*/  ULEA UR8, UR8, UR4, 0x18 ;  /* 0x0000000408087291 */ /* 0x004fe4000f8ec0ff */
[----:B------:R-:W-:-:S07]  /*3dc0*/  ULEA UR4, UR74, UR71, 0x3 ;  /* 0x000000474a047291 */ /* 0x000fce000f8e18ff */
[----:B------:R2:W-:Y:S02]  /*3dd0*/  @P0 STS.U8 [UR8+0x1c], R0 ;  /* 0x00001c00ff000988 */ /* 0x0005e40008000008 */
[----:B------:R-:W3:Y:S02]  /*3de0*/  SYNCS.PHASECHK.TRANS64.TRYWAIT P0, [UR4], R2 ;  /* 0x00000002ff0075a7 */ /* 0x000ee40008001104 */
[----:B--23--:R-:W-:Y:S05]  /*3df0*/  @!P0 BRA `(.L_x_63) ;  /* 0x0000003c00208947 */ /* 0x00cfea0003800000 */
.L_x_136:
[----:B------:R-:W-:-:S04]  /*3e00*/  UIADD3 UR4, UPT, UPT, UR74, 0x1, URZ ;  /* 0x000000014a047890 */ /* 0x000fc8000fffe0ff */
[----:B------:R-:W-:-:S04]  /*3e10*/  UISETP.NE.AND UP0, UPT, UR4, 0x4, UPT ;  /* 0x000000040400788c */ /* 0x000fc8000bf05270 */
[----:B------:R-:W-:Y:S02]  /*3e20*/  USEL UR6, URZ, 0x1, UP0 ;  /* 0x00000001ff067887 */ /* 0x000fe40008000000 */
[----:B------:R-:W-:-:S04]  /*3e30*/  USEL UR4, UR4, URZ, UP0 ;  /* 0x000000ff04047287 */ /* 0x000fc80008000000 */
[----:B-1----:R-:W-:Y:S01]  /*3e40*/  ULEA UR5, UR4, UR71, 0x3 ;  /* 0x0000004704057291 */ /* 0x002fe2000f8e18ff */
[----:B--2---:R-:W-:-:S04]  /*3e50*/  LOP3.LUT R2, R11, UR6, RZ, 0x3c, !PT ;  /* 0x000000060b027c12 */ /* 0x004fc8000f8e3cff */
[----:B------:R-:W-:-:S04]  /*3e60*/  SHF.L.U32 R3, R2, 0x1f, RZ ;  /* 0x0000001f02037819 */ /* 0x000fc800000006ff */
[----:B------:R-:W1:Y:S02]  /*3e70*/  SYNCS.PHASECHK.TRANS64.TRYWAIT P0, [UR5], R3 ;  /* 0x00000003ff0075a7 */ /* 0x000e640008001105 */
[----:B-1----:R-:W-:Y:S05]  /*3e80*/  @!P0 BRA `(.L_x_64) ;  /* 0x0000003c00148947 */ /* 0x002fea0003800000 */
.L_x_138:
        /* <DEDUP_REMOVED lines=9> */
.L_x_140:
[----:B------:R-:W-:-:S04]  /*3f20*/  UIADD3 UR4, UPT, UPT, UR4, 0x1, URZ ;  /* 0x0000000104047890 */ /* 0x000fc8000fffe0ff */
[----:B------:R-:W-:-:S04]  /*3f30*/  UISETP.NE.AND UP0, UPT, UR4, 0x4, UPT ;  /* 0x000000040400788c */ /* 0x000fc8000bf05270 */
[----:B------:R-:W-:Y:S02]  /*3f40*/  USEL UR5, URZ, 0x1, UP0 ;  /* 0x00000001ff057887 */ /* 0x000fe40008000000 */
[----:B------:R-:W-:-:S04]  /*3f50*/  USEL UR4, UR4, URZ, UP0 ;  /* 0x000000ff04047287 */ /* 0x000fc80008000000 */
[----:B------:R-:W-:Y:S01]  /*3f60*/  ULEA UR4, UR4, UR71, 0x3 ;  /* 0x0000004704047291 */ /* 0x000fe2000f8e18ff */
[----:B------:R-:W-:-:S04]  /*3f70*/  LOP3.LUT R2, R2, UR5, RZ, 0x3c, !PT ;  /* 0x0000000502027c12 */ /* 0x000fc8000f8e3cff */
[----:B------:R-:W-:-:S04]  /*3f80*/  SHF.L.U32 R2, R2, 0x1f, RZ ;  /* 0x0000001f02027819 */ /* 0x000fc800000006ff */
[----:B------:R-:W2:Y:S02]  /*3f90*/  SYNCS.PHASECHK.TRANS64.TRYWAIT P0, [UR4], R2 ;  /* 0x00000002ff0075a7 */ /* 0x000ea40008001104 */
[----:B--2---:R-:W-:Y:S05]  /*3fa0*/  @!P0 BRA `(.L_x_66) ;  /* 0x0000003800fc8947 */ /* 0x004fea0003800000 */
.L_x_142:
[----:B------:R-:W-:Y:S01]  /*3fb0*/  NOP ;  /* 0x0000000000007918 */ /* 0x000fe20000000000 */
[----:B-1----:R-:W1:Y:S01]  /*3fc0*/  LDS R0, [UR8+0x14] ;  /* 0x00001408ff007984 */ /* 0x002e620008000800 */
[----:B------:R-:W-:Y:S01]  /*3fd0*/  R2UR UR4, R14 ;  /* 0x000000000e0472ca */ /* 0x000fe200000e0000 */
[----:B------:R-:W-:Y:S01]  /*3fe0*/  UMOV UR5, 0xffff ;  /* 0x0000ffff00057882 */ /* 0x000fe20000000000 */
[----:B------:R-:W-:-:S11]  /*3ff0*/  UMOV UR6, 0x1 ;  /* 0x0000000100067882 */ /* 0x000fd60000000000 */
[----:B------:R-:W-:-:S04]  /*4000*/  ULOP3.LUT UR4, UR4, 0xffff, URZ, 0xc0, !UPT ;  /* 0x0000ffff04047892 */ /* 0x000fc8000f8ec0ff */
[----:B------:R-:W-:-:S04]  /*4010*/  USHF.R.U32.HI UR4, URZ, 0x5, UR4 ;  /* 0x00000005ff047899 */ /* 0x000fc80008011604 */
[----:B------:R-:W-:Y:S02]  /*4020*/  USHF.L.U32 UR5, UR5, UR4, URZ ;  /* 0x0000000405057299 */ /* 0x000fe400080006ff */
[----:B------:R-:W-:-:S04]  /*4030*/  USHF.L.U32 UR4, UR6, UR4, URZ ;  /* 0x0000000406047299 */ /* 0x000fc800080006ff */
[----:B-1----:R-:W-:-:S04]  /*4040*/  LOP3.LUT R0, R0, UR5, RZ, 0xc0, !PT ;  /* 0x0000000500007c12 */ /* 0x002fc8000f8ec0ff */
[----:B------:R-:W-:-:S13]  /*4050*/  ISETP.NE.AND P0, PT, R0, UR5, PT ;  /* 0x0000000500007c0c */ /* 0x000fda000bf05270 */
[----:B------:R-:W-:Y:S05]  /*4060*/  @P0 BRA `(.L_x_67) ;  /* 0x0000000000580947 */ /* 0x000fea0003800000 */
[----:B------:R-:W1:Y:S02]  /*4070*/  LDS R0, [UR8+0x18] ;  /* 0x00001808ff007984 */ /* 0x000e640008000800 */
[----:B-1----:R-:W-:-:S04]  /*4080*/  LOP3.LUT R0, R0, UR4, RZ, 0xc0, !PT ;  /* 0x0000000400007c12 */ /* 0x002fc8000f8ec0ff */
[----:B------:R-:W-:-:S13]  /*4090*/  ISETP.NE.AND P0, PT, R0, UR4, PT ;  /* 0x0000000400007c0c */ /* 0x000fda000bf05270 */
[----:B------:R-:W-:Y:S05]  /*40a0*/  @P0 BRA `(.L_x_68) ;  /* 0x00000000003c0947 */ /* 0x000fea0003800000 */
[----:B------:R-:W1:Y:S01]  /*40b0*/  S2R R2, SR_LANEID ;  /* 0x0000000000027919 */ /* 0x000e620000000000 */
[----:B------:R-:W-:-:S06]  /*40c0*/  ULOP3.LUT UR5, URZ, UR5, URZ, 0x33, !UPT ;  /* 0x00000005ff057292 */ /* 0x000fcc000f8e33ff */
[----:B------:R-:W-:-:S04]  /*40d0*/  IMAD.U32 R0, RZ, RZ, UR5 ;  /* 0x00000005ff007e24 */ /* 0x000fc8000f8e00ff */
[----:B------:R2:W3:Y:S02]  /*40e0*/  REDUX UR7, R0 ;  /* 0x00000000000773c4 */ /* 0x0004e40000000000 */
[----:B------:R4:W-:Y:S01]  /*40f0*/  UTCATOMSWS.AND URZ, UR5 ;  /* 0x0000000500ff79e3 */ /* 0x0009e20008000000 */
[----:B--2---:R-:W-:Y:S01]  /*4100*/  LOP3.LUT R0, RZ, UR4, RZ, 0x33, !PT ;  /* 0x00000004ff007c12 */ /* 0x004fe2000f8e33ff */
[----:B------:R-:W-:Y:S02]  /*4110*/  VOTEU.ANY UR4, UPT, PT ;  /* 0x0000000000047886 */ /* 0x000fe400038e0100 */
[----:B------:R-:W-:Y:S02]  /*4120*/  UFLO.U32 UR4, UR4 ;  /* 0x00000004000472bd */ /* 0x000fe400080e0000 */
[----:B------:R-:W2:Y:S04]  /*4130*/  REDUX UR6, R0 ;  /* 0x00000000000673c4 */ /* 0x000ea80000000000 */
[----:B-1----:R-:W-:-:S02]  /*4140*/  ISETP.EQ.U32.AND P0, PT, R2, UR4, PT ;  /* 0x0000000402007c0c */ /* 0x002fc4000bf02070 */
[----:B---3--:R-:W-:-:S11]  /*4150*/  MOV R2, UR7 ;  /* 0x0000000700027c02 */ /* 0x008fd60008000f00 */
[----:B------:R4:W-:Y:S01]  /*4160*/  @P0 ATOMS.AND RZ, [UR8+0x14], R2 ;  /* 0x00001402ffff098c */ /* 0x0009e2000a800008 */
[----:B--2---:R-:W-:-:S05]  /*4170*/  IMAD.U32 R0, RZ, RZ, UR6 ;  /* 0x00000006ff007e24 */ /* 0x004fca000f8e00ff */
[----:B------:R4:W-:Y:S01]  /*4180*/  @P0 ATOMS.AND RZ, [UR8+0x18], R0 ;  /* 0x00001800ffff098c */ /* 0x0009e2000a800008 */
[----:B------:R-:W-:Y:S05]  /*4190*/  BRA `(.L_x_69) ;  /* 0x0000000000147947 */ /* 0x000fea0003800000 */
.L_x_68:
[----:B------:R-:W-:Y:S02]  /*41a0*/  MOV R2, 0x41c0 ;  /* 0x000041c000027802 */ /* 0x000fe40000000f00 */
[----:B-----5:R-:W-:Y:S05]  /*41b0*/  CALL.REL.NOINC `($__internal_0_$__cuda_sm10x_tcgen05_guardrail_trap_col_being_dealloced_not_returned_by_alloc) ;  /* 0x0000003c006c7944 */ /* 0x020fea0003c00000 */
[----:B------:R-:W-:Y:S05]  /*41c0*/  BRA `(.L_x_69) ;  /* 0x0000000000087947 */ /* 0x000fea0003800000 */
.L_x_67:
[----:B------:R-:W-:Y:S02]  /*41d0*/  MOV R2, 0x41f0 ;  /* 0x000041f000027802 */ /* 0x000fe40000000f00 */
[----:B-----5:R-:W-:Y:S05]  /*41e0*/  CALL.REL.NOINC `($__internal_2_$__cuda_sm10x_tcgen05_guardrail_trap_unallocated_columns_being_dealloced) ;  /* 0x0000003c00787944 */ /* 0x020fea0003c00000 */
.L_x_69:
[----:B------:R-:W-:Y:S01]  /*41f0*/  NOP ;  /* 0x0000000000007918 */ /* 0x000fe20000000000 */
[----:B----4-:R-:W-:Y:S05]  /*4200*/  EXIT ;  /* 0x000000000000794d */ /* 0x010fea0003800000 */
.L_x_51:
[----:B------:R-:W-:-:S09]  /*4210*/  UISETP.NE.OR UP2, UPT, UR10, 0x3, !UP2 ;  /* 0x000000030a00788c */ /* 0x000fd2000d745670 */
[----:B------:R-:W-:Y:S05]  /*4220*/  BRA.U UP2, `(.L_x_70) ;  /* 0x0000000d02ac7547 */ /* 0x000fea000b800000 */
[----:B------:R-:W1:Y:S01]  /*4230*/  LDC R0, c[0x0][0xb30] ;  /* 0x0002cc00ff007b82 */ /* 0x000e620000000800 */
[----:B------:R-:W2:Y:S01]  /*4240*/  LDCU.64 UR4, c[0x0][0x888] ;  /* 0x00011100ff0477ac */ /* 0x000ea20008000a00 */
[----:B------:R-:W-:Y:S01]  /*4250*/  IMAD.MOV.U32 R32, RZ, RZ, 0x1 ;  /* 0x00000001ff207424 */ /* 0x000fe200078e00ff */
[----:B------:R-:W-:Y:S01]  /*4260*/  CS2R R28, SRZ ;  /* 0x00000000001c7805 */ /* 0x000fe2000001ff00 */
[----:B------:R-:W-:Y:S01]  /*4270*/  IMAD.MOV.U32 R25, RZ, RZ, 0x1000 ;  /* 0x00001000ff197424 */ /* 0x000fe200078e00ff */
[----:B------:R-:W4:Y:S03]  /*4280*/  LDCU.64 UR18, c[0x0][0x890] ;  /* 0x00011200ff1277ac */ /* 0x000f260008000a00 */
[----:B------:R-:W3:Y:S01]  /*4290*/  LDC R24, c[0x0][0x370] ;  /* 0x0000dc00ff187b82 */ /* 0x000ee20000000800 */
[----:B------:R-:W-:Y:S01]  /*42a0*/  UMOV UR13, 0x400 ;  /* 0x00000400000d7882 */ /* 0x000fe20000000000 */
[----:B------:R-:W-:-:S02]  /*42b0*/  UPLOP3.LUT UP1, UPT, UPT, UPT, UPT, 0x40, 0x4 ;  /* 0x000000000004789c */ /* 0x000fc40003f2e870 */
[----:B------:R-:W-:Y:S01]  /*42c0*/  ULEA UR13, UR53, UR13, 0x18 ;  /* 0x0000000d350d7291 */ /* 0x000fe2000f8ec0ff */
[----:B------:R-:W-:-:S03]  /*42d0*/  UMOV UR8, URZ ;  /* 0x000000ff00087c82 */ /* 0x000fc60008000000 */
[----:B------:R-:W3:Y:S01]  /*42e0*/  LDC R3, c[0x0][0xb0c] ;  /* 0x0002c300ff037b82 */ /* 0x000ee20000000800 */
[----:B--2---:R-:W-:Y:S02]  /*42f0*/  UISETP.NE.U32.AND UP3, UPT, UR4, URZ, UPT ;  /* 0x000000ff0400728c */ /* 0x004fe4000bf65070 */
[----:B----4-:R-:W-:-:S05]  /*4300*/  UISETP.NE.U32.AND UP4, UPT, UR18, URZ, UPT ;  /* 0x000000ff1200728c */ /* 0x010fca000bf85070 */
[----:B------:R-:W2:Y:S01]  /*4310*/  LDC R22, c[0x0][0xb20] ;  /* 0x0002c800ff167b82 */ /* 0x000ea20000000800 */
[----:B-1----:R-:W-:Y:S01]  /*4320*/  ISETP.NE.AND P1, PT, R0, 0x1, PT ;  /* 0x000000010000780c */ /* 0x002fe20003f25270 */
[----:B------:R-:W-:Y:S02]  /*4330*/  UISETP.NE.AND.EX UP3, UPT, UR5, URZ, UPT, UP3 ;  /* 0x000000ff0500728c */ /* 0x000fe4000bf65330 */
[----:B------:R-:W-:-:S04]  /*4340*/  UISETP.NE.AND.EX UP4, UPT, UR19, URZ, UPT, UP4 ;  /* 0x000000ff1300728c */ /* 0x000fc8000bf85340 */
[----:B------:R-:W1:Y:S08]  /*4350*/  LDC.64 R30, c[0x0][0x348] ;  /* 0x0000d200ff1e7b82 */ /* 0x000e700000000a00 */
[----:B------:R-:W4:Y:S08]  /*4360*/  LDC.64 R14, c[0x0][0xb10] ;  /* 0x0002c400ff0e7b82 */ /* 0x000f300000000a00 */
[----:B------:R-:W1:Y:S08]  /*4370*/  LDC.64 R6, c[0x0][0xb18] ;  /* 0x0002c600ff067b82 */ /* 0x000e700000000a00 */
[----:B------:R-:W1:Y:S08]  /*4380*/  LDC.64 R4, c[0x0][0xb28] ;  /* 0x0002ca00ff047b82 */ /* 0x000e700000000a00 */
[----:B--23--:R-:W1:Y:S02]  /*4390*/  LDC R23, c[0x0][0x374] ;  /* 0x0000dd00ff177b82 */ /* 0x00ce640000000800 */
.L_x_79:
[C---:B------:R-:W-:Y:S02]  /*43a0*/  LEA R0, R29.reuse, UR13, 0x3 ;  /* 0x0000000d1d007c11 */ /* 0x040fe4000f8e18ff */
[----:B------:R-:W-:Y:S02]  /*43b0*/  SHF.L.U32 R2, R28, 0x1f, RZ ;  /* 0x0000001f1c027819 */ /* 0x000fe400000006ff */
[----:B------:R-:W-:Y:S02]  /*43c0*/  LEA R16, R29, UR13, 0x4 ;  /* 0x0000000d1d107c11 */ /* 0x000fe4000f8e20ff */
[----:B--2---:R-:W2:Y:S02]  /*43d0*/  SYNCS.PHASECHK.TRANS64.TRYWAIT P0, [R0+URZ+0x70], R2 ;  /* 0x00007002000075a7 */ /* 0x004ea400080011ff */
[----:B--2---:R-:W-:Y:S05]  /*43e0*/  @!P0 BRA `(.L_x_71) ;  /* 0x0000003800048947 */ /* 0x004fea0003800000 */
.L_x_143:
[----:B------:R-:W-:Y:S01]  /*43f0*/  ISETP.GE.AND P0, PT, R26, 0x1, PT ;  /* 0x000000011a00780c */ /* 0x000fe20003f06270 */
[----:B------:R-:W3:Y:S01]  /*4400*/  LDS.128 R16, [R16+0x100] ;  /* 0x0001000010107984 */ /* 0x000ee20000000c00 */
[----:B--2---:R-:W-:Y:S01]  /*4410*/  VIADD R0, R0, 0x80 ;  /* 0x0000008000007836 */ /* 0x004fe20000000000 */
[----:B------:R-:W-:Y:S01]  /*4420*/  @!PT LDS RZ, [RZ] ;  /* 0x00000000fffff984 */ /* 0x000fe20000000800 */
[----:B------:R-:W-:Y:S01]  /*4430*/  @!PT LDS RZ, [RZ] ;  /* 0x00000000fffff984 */ /* 0x000fe20000000800 */
[----:B------:R-:W-:Y:S01]  /*4440*/  @!PT LDS RZ, [RZ] ;  /* 0x00000000fffff984 */ /* 0x000fe20000000800 */
[----:B------:R-:W-:Y:S01]  /*4450*/  @!PT LDS RZ, [RZ] ;  /* 0x00000000fffff984 */ /* 0x000fe20000000800 */
[----:B------:R2:W-:Y:S06]  /*4460*/  MEMBAR.ALL.CTA ;  /* 0x0000000000007992 */ /* 0x0005ec0000008000 */
[----:B--2---:R-:W2:Y:S01]  /*4470*/  FENCE.VIEW.ASYNC.S ;  /* 0x00000000000073c6 */ /* 0x004ea20000000000 */
[----:B------:R-:W-:Y:S04]  /*4480*/  PRMT R0, RZ, 0x654, R0 ;  /* 0x00000654ff007816 */ /* 0x000fe80000000000 */
[----:B--2---:R2:W-:Y:S01]  /*4490*/  SYNCS.ARRIVE.TRANS64.RED.A1T0 RZ, [R0+URZ], RZ ;  /* 0x000000ff00ff79a7 */ /* 0x0045e200081004ff */
[----:B---3--:R-:W-:Y:S11]  /*44a0*/  LOP3.LUT P3, RZ, R18, 0x1, RZ, 0xc0, !PT ;  /* 0x0000000112ff7812 */ /* 0x008ff6000786c0ff */
[----:B------:R-:W-:Y:S02]  /*44b0*/  @!UPT UIADD3 URZ, UPT, UPT, URZ, URZ, URZ ;  /* 0x000000fffffff290 */ /* 0x000fe4000fffe0ff */
[----:B------:R-:W-:Y:S02]  /*44c0*/  @P3 MOV R11, R16 ;  /* 0x00000010000b3202 */ /* 0x000fe40000000f00 */
[----:B------:R-:W-:Y:S01]  /*44d0*/  @P3 LOP3.LUT R10, R17, 0xffff, RZ, 0xc0, !PT ;  /* 0x0000ffff110a3812 */ /* 0x000fe200078ec0ff */
[----:B--2---:R-:W-:Y:S06]  /*44e0*/  @!P0 BRA `(.L_x_72) ;  /* 0x0000000000a48947 */ /* 0x004fec0003800000 */
[-C--:B-1----:R-:W-:Y:S01]  /*44f0*/  IMAD.HI.U32 R0, R23, R7.reuse, RZ ;  /* 0x0000000717007227 */ /* 0x082fe200078e00ff */
[----:B------:R-:W-:Y:S02]  /*4500*/  ISETP.NE.AND P0, PT, R6, 0x1, PT ;  /* 0x000000010600780c */ /* 0x000fe40003f05270 */
[----:B------:R-:W-:Y:S01]  /*4510*/  ISETP.NE.AND P2, PT, R26, 0x1, PT ;  /* 0x000000011a00780c */ /* 0x000fe20003f45270 */
[----:B----4-:R-:W-:Y:S01]  /*4520*/  IMAD.HI.U32 R9, R24, R14, RZ ;  /* 0x0000000e18097227 */ /* 0x010fe200078e00ff */
[----:B------:R-:W-:Y:S02]  /*4530*/  SHF.R.U32.HI R0, RZ, R22, R0 ;  /* 0x00000016ff007219 */ /* 0x000fe40000011600 */
[----:B------:R-:W-:Y:S01]  /*4540*/  ISETP.NE.AND P4, PT, R3, 0x1, PT ;  /* 0x000000010300780c */ /* 0x000fe20003f85270 */
[----:B------:R-:W-:Y:S01]  /*4550*/  IMAD.HI.U32 R13, R10, R7, RZ ;  /* 0x000000070a0d7227 */ /* 0x000fe200078e00ff */
[----:B------:R-:W-:Y:S02]  /*4560*/  SHF.R.U32.HI R9, RZ, R15, R9 ;  /* 0x0000000fff097219 */ /* 0x000fe40000011609 */
[----:B------:R-:W-:Y:S01]  /*4570*/  SEL R0, R23, R0, !P0 ;  /* 0x0000000017007207 */ /* 0x000fe20004000000 */
[----:B------:R-:W-:Y:S01]  /*4580*/  IMAD.HI.U32 R12, R11, R14, RZ ;  /* 0x0000000e0b0c7227 */ /* 0x000fe200078e00ff */
[----:B------:R-:W-:Y:S03]  /*4590*/  SEL R9, R24, R9, !P4 ;  /* 0x0000000918097207 */ /* 0x000fe60006000000 */
[-C--:B------:R-:W-:Y:S01]  /*45a0*/  IMAD.HI.U32 R8, R0, R4.reuse, RZ ;  /* 0x0000000400087227 */ /* 0x080fe200078e00ff */
[----:B------:R-:W-:Y:S03]  /*45b0*/  SHF.R.U32.HI R12, RZ, R15, R12 ;  /* 0x0000000fff0c7219 */ /* 0x000fe6000001160c */
[----:B------:R-:W-:Y:S01]  /*45c0*/  IMAD.HI.U32 R2, R9, R4, RZ ;  /* 0x0000000409027227 */ /* 0x000fe200078e00ff */
[-C--:B------:R-:W-:Y:S02]  /*45d0*/  @P2 SHF.R.U32.HI R0, RZ, R5.reuse, R8 ;  /* 0x00000005ff002219 */ /* 0x080fe40000011608 */
[----:B------:R-:W-:Y:S02]  /*45e0*/  SHF.R.U32.HI R8, RZ, R22, R13 ;  /* 0x00000016ff087219 */ /* 0x000fe4000001160d */
[----:B------:R-:W-:Y:S01]  /*45f0*/  @P2 SHF.R.U32.HI R9, RZ, R5, R2 ;  /* 0x00000005ff092219 */ /* 0x000fe20000011602 */
[----:B------:R-:W-:Y:S01]  /*4600*/  IMAD R0, R26, R0, RZ ;  /* 0x000000001a007224 */ /* 0x000fe200078e02ff */
[----:B------:R-:W-:Y:S02]  /*4610*/  SEL R8, R10, R8, !P0 ;  /* 0x000000080a087207 */ /* 0x000fe40004000000 */
[----:B------:R-:W-:Y:S01]  /*4620*/  SEL R2, R11, R12, !P4 ;  /* 0x0000000c0b027207 */ /* 0x000fe20006000000 */
[----:B------:R-:W-:Y:S01]  /*4630*/  IMAD R12, R26, R9, RZ ;  /* 0x000000091a0c7224 */ /* 0x000fe200078e02ff */
[C---:B------:R-:W-:Y:S01]  /*4640*/  ISETP.GE.AND P0, PT, R8.reuse, R0, PT ;  /* 0x000000000800720c */ /* 0x040fe20003f06270 */
[----:B------:R-:W-:Y:S03]  /*4650*/  IMAD.HI.U32 R0, R8, R4, RZ ;  /* 0x0000000408007227 */ /* 0x000fe600078e00ff */
[----:B------:R-:W-:Y:S02]  /*4660*/  ISETP.GE.OR P0, PT, R2, R12, P0 ;  /* 0x0000000c0200720c */ /* 0x000fe40000706670 */
[-C--:B------:R-:W-:Y:S04]  /*4670*/  SHF.R.U32.HI R0, RZ, R5.reuse, R0 ;  /* 0x00000005ff007219 */ /* 0x080fe80000011600 */
[----:B------:R-:W-:Y:S05]  /*4680*/  SEL R13, R8, R0, !P2 ;  /* 0x00000000080d7207 */ /* 0x000fea0005000000 */
[----:B------:R-:W-:Y:S02]  /*4690*/  IMAD.MOV R12, RZ, RZ, -R13 ;  /* 0x000000ffff0c7224 */ /* 0x000fe400078e0a0d */
[----:B------:R-:W-:Y:S04]  /*46a0*/  @!P0 IMAD.HI.U32 R0, R2, R4, RZ ;  /* 0x0000000402008227 */ /* 0x000fe800078e00ff */
[----:B------:R-:W-:Y:S01]  /*46b0*/  IMAD R12, R26, R12, R8 ;  /* 0x0000000c1a0c7224 */ /* 0x000fe200078e0208 */
[----:B------:R-:W-:Y:S04]  /*46c0*/  @!P0 SHF.R.U32.HI R0, RZ, R5, R0 ;  /* 0x00000005ff008219 */ /* 0x000fe80000011600 */
[----:B------:R-:W-:Y:S04]  /*46d0*/  @!P0 SEL R0, R2, R0, !P2 ;  /* 0x0000000002008207 */ /* 0x000fe80005000000 */
[----:B------:R-:W-:Y:S01]  /*46e0*/  @!P0 IADD3 R13, PT, PT, R13, -R0, RZ ;  /* 0x800000000d0d8210 */ /* 0x000fe20007ffe0ff */
[----:B------:R-:W-:Y:S01]  /*46f0*/  @!P0 IMAD R0, R9, R12, R0 ;  /* 0x0000000c09008224 */ /* 0x000fe200078e0200 */
[----:B------:R-:W-:Y:S01]  /*4700*/  IADD3 R9, PT, PT, -R8, RZ, RZ ;  /* 0x000000ff08097210 */ /* 0x000fe20007ffe1ff */
[--C-:B------:R-:W-:Y:S02]  /*4710*/  IMAD.MOV R12, RZ, RZ, -R2.reuse ;  /* 0x000000ffff0c7224 */ /* 0x100fe400078e0a02 */
[----:B------:R-:W-:Y:S02]  /*4720*/  @!P0 IMAD R8, R13, R26, R2 ;  /* 0x0000001a0d088224 */ /* 0x000fe400078e0202 */
[----:B------:R-:W-:Y:S02]  /*4730*/  @!P0 IMAD.MOV.U32 R2, RZ, RZ, R0 ;  /* 0x000000ffff028224 */ /* 0x000fe400078e0000 */
[----:B------:R-:W-:Y:S02]  /*4740*/  IMAD R11, R3, R12, R11 ;  /* 0x0000000c030b7224 */ /* 0x000fe400078e020b */
[----:B------:R-:W-:Y:S02]  /*4750*/  IMAD R10, R6, R9, R10 ;  /* 0x00000009060a7224 */ /* 0x000fe400078e020a */
[----:B------:R-:W-:Y:S02]  /*4760*/  IMAD R11, R2, R3, R11 ;  /* 0x00000003020b7224 */ /* 0x000fe400078e020b */
[----:B------:R-:W-:Y:S02]  /*4770*/  IMAD R10, R8, R6, R10 ;  /* 0x00000006080a7224 */ /* 0x000fe400078e020a */
.L_x_72:
[----:B------:R-:W-:Y:S05]  /*4780*/  BRA.U UP1, `(.L_x_73) ;  /* 0x0000000101107547 */ /* 0x000fea000b800000 */
[----:B------:R-:W-:Y:S04]  /*4790*/  MOV R2, UR20 ;  /* 0x0000001400027c02 */ /* 0x000fe80008000f00 */
[----:B------:R-:W-:Y:S04]  /*47a0*/  SHF.L.U32 R2, R2, 0x1f, RZ ;  /* 0x0000001f02027819 */ /* 0x000fe800000006ff */
[----:B------:R-:W2:Y:S02]  /*47b0*/  SYNCS.PHASECHK.TRANS64.TRYWAIT P0, [UR13+0x68], R2 ;  /* 0x00006802ff0075a7 */ /* 0x000ea4000800110d */
[----:B--2---:R-:W-:Y:S05]  /*47c0*/  @!P0 BRA `(.L_x_74) ;  /* 0x0000003400208947 */ /* 0x004fea0003800000 */
.L_x_73:
[----:B------:R-:W-:Y:S02]  /*47d0*/  R2UR UR11, R21 ;  /* 0x00000000150b72ca */ /* 0x000fe400000e0000 */
[----:B------:R-:W-:Y:S02]  /*47e0*/  R2UR UR10, R20 ;  /* 0x00000000140a72ca */ /* 0x000fe400000e0000 */
[----:B------:R-:W-:Y:S04]  /*47f0*/  ISETP.NE.U32.AND P2, PT, RZ, UR18, PT ;  /* 0x00000012ff007c0c */ /* 0x000fe8000bf45070 */
[----:B------:R-:W-:Y:S05]  /*4800*/  ISETP.NE.AND.EX P2, PT, RZ, UR19, PT, P2 ;  /* 0x00000013ff007c0c */ /* 0x000fea000bf45320 */
[----:B------:R-:W-:Y:S02]  /*4810*/  USHF.L.U32 UR11, UR11, 0x6, URZ ;  /* 0x000000060b0b7899 */ /* 0x000fe400080006ff */
[----:B------:R-:W-:Y:S01]  /*4820*/  USHF.L.U32 UR10, UR10, 0x6, URZ ;  /* 0x000000060a0a7899 */ /* 0x000fe200080006ff */
[----:B------:R-:W-:Y:S11]  /*4830*/  BRA.U !UP4, `(.L_x_75) ;  /* 0x000000010c347547 */ /* 0x000ff6000b800000 */
[----:B------:R-:W-:Y:S01]  /*4840*/  UPLOP3.LUT UP0, UPT, UPT, UPT, UP3, 0x80, 0x8 ;  /* 0x000000000008789c */ /* 0x000fe20003f0f030 */
[----:B--2---:R-:W-:Y:S02]  /*4850*/  HFMA2 R0, -RZ, RZ, 0, 5.9604644775390625e-08 ;  /* 0x00000001ff007431 */ /* 0x004fe400000001ff */
[----:B------:R-:W-:Y:S03]  /*4860*/  IMAD.MOV.U32 R60, RZ, RZ, 0x1 ;  /* 0x00000001ff3c7424 */ /* 0x000fe600078e00ff */
[----:B------:R-:W-:Y:S05]  /*4870*/  PLOP3.LUT P0, PT, PT, PT, UP0, 0x80, 0x8 ;  /* 0x000000000008781c */ /* 0x000fea0003f0f008 */
[----:B------:R-:W2:Y:S01]  /*4880*/  @UP0 LDCU.64 UR4, c[0x0][0x888] ;  /* 0x00011100ff0407ac */ /* 0x000ea20008000a00 */
[----:B------:R-:W-:Y:S07]  /*4890*/  @UP0 UIMAD UR6, UR60, UR18, URZ ;  /* 0x000000123c0602a4 */ /* 0x000fee000f8e02ff */
[----:B------:R-:W-:Y:S01]  /*48a0*/  @!P0 PRMT R60, R0, 0x7610, R60 ;  /* 0x00007610003c8816 */ /* 0x000fe2000000003c */
[----:B--2---:R-:W-:Y:S06]  /*48b0*/  @UP0 UIMAD.WIDE UR4, UR6, 0x4, UR4 ;  /* 0x00000004060408a5 */ /* 0x004fec000f8e0204 */
[----:B------:R-:W-:Y:S01]  /*48c0*/  IMAD.U32 R8, RZ, RZ, UR4 ;  /* 0x00000004ff087e24 */ /* 0x000fe2000f8e00ff */
[----:B------:R-:W-:Y:S04]  /*48d0*/  MOV R9, UR5 ;  /* 0x0000000500097c02 */ /* 0x000fe80008000f00 */
[----:B------:R-:W2:Y:S01]  /*48e0*/  @!UP0 LDCU UR4, c[0x0][0x880] ;  /* 0x00011000ff0487ac */ /* 0x000ea20008000800 */
[----:B-----5:R3:W5:Y:S02]  /*48f0*/  @P0 LDG.E R35, desc[UR56][R8.64] ;  /* 0x0000003808230981 */ /* 0x020764000c1e1900 */
[----:B--23--:R-:W-:Y:S07]  /*4900*/  @!P0 IMAD.U32 R35, RZ, RZ, UR4 ;  /* 0x00000004ff238e24 */ /* 0x00cfee000f8e00ff */
.L_x_75:
[----:B-----5:R-:W-:Y:S01]  /*4910*/  @!P2 FSETP.EQ.AND P0, PT, R35, RZ, PT ;  /* 0x000000ff2300a20b */ /* 0x020fe20003f02000 */
[----:B------:R-:W-:Y:S01]  /*4920*/  @!UPT UIADD3 URZ, UPT, UPT, URZ, URZ, URZ ;  /* 0x000000fffffff290 */ /* 0x000fe2000fffe0ff */
[----:B------:R-:W-:Y:S11]  /*4930*/  @!P2 BRA `(.L_x_76) ;  /* 0x000000000014a947 */ /* 0x000ff60003800000 */
[----:B------:R-:W-:Y:S02]  /*4940*/  LOP3.LUT P2, RZ, R60, 0xff, RZ, 0xc0, !PT ;  /* 0x000000ff3cff7812 */ /* 0x000fe4000784c0ff */
[----:B------:R-:W-:Y:S04]  /*4950*/  PLOP3.LUT P0, PT, PT, PT, UP0, 0x80, 0x8 ;  /* 0x000000000008781c */ /* 0x000fe80003f0f008 */
[----:B------:R-:W-:Y:S07]  /*4960*/  PLOP3.LUT P0, PT, P0, PT, PT, 0x8, 0x80 ;  /* 0x000000000080781c */ /* 0x000fee000070e170 */
[----:B------:R-:W-:Y:S11]  /*4970*/  @P2 FSETP.EQ.AND P0, PT, R35, RZ, PT ;  /* 0x000000ff2300220b */ /* 0x000ff60003f02000 */
[----:B------:R-:W-:Y:S02]  /*4980*/  @!UPT UIADD3 URZ, UPT, UPT, URZ, URZ, URZ ;  /* 0x000000fffffff290 */ /* 0x000fe4000fffe0ff */
.L_x_76:
[----:B------:R-:W-:Y:S01]  /*4990*/  ULEA UR4, UR8, UR13, 0x3 ;  /* 0x0000000d08047291 */ /* 0x000fe2000f8e18ff */
[----:B------:R-:W-:Y:S02]  /*49a0*/  SHF.L.U32 R9, R32, 0x1f, RZ ;  /* 0x0000001f20097819 */ /* 0x000fe400000006ff */
[----:B------:R-:W-:Y:S04]  /*49b0*/  ELECT P4, URZ, PT ;  /* 0x0000000000ff782f */ /* 0x000fe80003880000 */
[----:B------:R-:W-:Y:S02]  /*49c0*/  PLOP3.LUT P4, PT, P0, P4, PT, 0xf2, 0x2f ;  /* 0x00000000002f781c */ /* 0x000fe40000789e72 */
[----:B------:R-:W3:Y:S11]  /*49d0*/  SYNCS.PHASECHK.TRANS64.TRYWAIT P2, [UR4+0x48], R9 ;  /* 0x00004809ff0075a7 */ /* 0x000ef60008041104 */
[----:B-1----:R-:W-:Y:S05]  /*49e0*/  @!P4 IADD3 R8, P0, PT, R30, 0x580, RZ ;  /* 0x000005801e08c810 */ /* 0x002fea0007f1e0ff */
[----:B--2---:R-:W-:Y:S01]  /*49f0*/  @!P4 IMAD.X R2, RZ, RZ, R31, P0 ;  /* 0x000000ffff02c224 */ /* 0x004fe200000e061f */
[----:B---3--:R-:W-:Y:S07]  /*4a00*/  @!P2 BRA `(.L_x_77) ;  /* 0x0000003000a8a947 */ /* 0x008fee0003800000 */
.L_x_146:
[----:B------:R-:W2:Y:S01]  /*4a10*/  LDC.64 R12, c[0x0][0xb18] ;  /* 0x0002c600ff0c7b82 */ /* 0x000ea20000000a00 */
[----:B------:R-:W-:Y:S01]  /*4a20*/  @!P4 R2UR UR6, R2 ;  /* 0x000000000206c2ca */ /* 0x000fe200000e0000 */
[----:B------:R-:W-:Y:S01]  /*4a30*/  VOTEU.ALL UP2, P4 ;  /* 0x0000000000ff7886 */ /* 0x000fe20002040000 */
[----:B------:R-:W-:Y:S01]  /*4a40*/  @!P4 R2UR UR7, R8 ;  /* 0x000000000807c2ca */ /* 0x000fe200000e0000 */
[----:B------:R-:W-:Y:S01]  /*4a50*/  UIADD3 UR5, UPT, UPT, UR8, 0x1, URZ ;  /* 0x0000000108057890 */ /* 0x000fe2000fffe0ff */
[----:B-1----:R-:W-:Y:S03]  /*4a60*/  @!P4 IMAD.MOV.U32 R0, RZ, RZ, 0x1000 ;  /* 0x00001000ff00c424 */ /* 0x002fe600078e00ff */
[----:B------:R-:W1:Y:S01]  /*4a70*/  @!P1 LDC R2, c[0x0][0xb0c] ;  /* 0x0002c300ff029b82 */ /* 0x000e620000000800 */
[----:B------:R-:W-:Y:S01]  /*4a80*/  @!UP2 ULEA UR8, UR8, UR13, 0xc ;  /* 0x0000000d0808a291 */ /* 0x000fe2000f8e60ff */
[----:B------:R-:W-:Y:S01]  /*4a90*/  @P3 SHF.R.U32.HI R27, RZ, 0x10, R17 ;  /* 0x00000010ff1b3819 */ /* 0x000fe20000011611 */
[----:B------:R-:W-:Y:S01]  /*4aa0*/  UIADD3 UR9, UPT, UPT, UR4, 0x30, URZ ;  /* 0x0000003004097890 */ /* 0x000fe2000fffe0ff */
[----:B------:R-:W-:Y:S01]  /*4ab0*/  VIADD R29, R29, 0x1 ;  /* 0x000000011d1d7836 */ /* 0x000fe20000000000 */
[----:B------:R-:W-:Y:S01]  /*4ac0*/  @!UP2 UIADD3 UR8, UPT, UPT, UR8, 0x200, URZ ;  /* 0x000002000808a890 */ /* 0x000fe2000fffe0ff */
[----:B------:R-:W-:Y:S01]  /*4ad0*/  VOTEU.ALL UP1, P4 ;  /* 0x0000000000ff7886 */ /* 0x000fe20002020000 */
[----:B------:R-:W-:Y:S01]  /*4ae0*/  IMAD.U32 R9, RZ, RZ, UR6 ;  /* 0x00000006ff097e24 */ /* 0x000fe2000f8e00ff */
[----:B------:R-:W-:Y:S01]  /*4af0*/  UMOV UR22, 0x0 ;  /* 0x0000000000167882 */ /* 0x000fe20000000000 */
[----:B------:R-:W-:Y:S01]  /*4b00*/  IMAD.U32 R8, RZ, RZ, UR7 ;  /* 0x00000007ff087e24 */ /* 0x000fe2000f8e00ff */
[----:B------:R-:W-:Y:S01]  /*4b10*/  UMOV UR23, 0x10000000 ;  /* 0x1000000000177882 */ /* 0x000fe20000000000 */
[----:B------:R-:W-:Y:S01]  /*4b20*/  UMOV UR12, UR60 ;  /* 0x0000003c000c7c82 */ /* 0x000fe20008000000 */
[----:B------:R-:W-:Y:S01]  /*4b30*/  @!P4 R2UR UR17, R9 ;  /* 0x000000000911c2ca */ /* 0x000fe200000e0000 */
[----:B------:R-:W-:Y:S01]  /*4b40*/  UISETP.NE.AND UP5, UPT, UR5, 0x3, UPT ;  /* 0x000000030500788c */ /* 0x000fe2000bfa5270 */
[----:B------:R-:W-:Y:S01]  /*4b50*/  @!P4 R2UR UR16, R8 ;  /* 0x000000000810c2ca */ /* 0x000fe200000e0000 */
[----:B------:R-:W-:Y:S01]  /*4b60*/  UPRMT UR14, UR53, 0x654, UR9 ;  /* 0x00000654350e7896 */ /* 0x000fe20008000009 */
[----:B------:R-:W3:Y:S01]  /*4b70*/  LDC.64 R8, c[0x0][0xb10] ;  /* 0x0002c400ff087b82 */ /* 0x000ee20000000a00 */
[----:B------:R-:W-:Y:S02]  /*4b80*/  USEL UR7, UR5, URZ, UP5 ;  /* 0x000000ff05077287 */ /* 0x000fe4000a800000 */
[----:B------:R-:W-:Y:S02]  /*4b90*/  USEL UR5, URZ, 0x1, UP5 ;  /* 0x00000001ff057887 */ /* 0x000fe4000a800000 */
[----:B------:R-:W-:Y:S04]  /*4ba0*/  ULEA UR6, UR7, UR13, 0x3 ;  /* 0x0000000d07067291 */ /* 0x000fe8000f8e18ff */
[----:B------:R-:W-:Y:S02]  /*4bb0*/  LOP3.LUT R32, R32, UR5, RZ, 0x3c, !PT ;  /* 0x0000000520207c12 */ /* 0x000fe4000f8e3cff */
[----:B------:R1:W-:Y:S01]  /*4bc0*/  @!UP1 UTMALDG.3D [UR8], [UR16], desc[UR22] ;  /* 0x00001608100095b4 */ /* 0x0003e20008011000 */
[----:B------:R5:W-:Y:S01]  /*4bd0*/  @!P4 SYNCS.ARRIVE.TRANS64.RED.A0TR RZ, [UR4+0x30], R0 ;  /* 0x00003000ffffc9a7 */ /* 0x000be20008300404 */
[----:B------:R-:W-:Y:S01]  /*4be0*/  SHF.L.U32 R20, R32, 0x1f, RZ ;  /* 0x0000001f20147819 */ /* 0x000fe200000006ff */
[C---:B---3--:R-:W-:Y:S01]  /*4bf0*/  @!P1 IMAD.HI.U32 R8, R11.reuse, R8, RZ ;  /* 0x000000080b089227 */ /* 0x048fe200078e00ff */
[----:B--2---:R-:W-:Y:S02]  /*4c00*/  @!P1 ISETP.NE.AND P0, PT, R12, 0x1, PT ;  /* 0x000000010c00980c */ /* 0x004fe40003f05270 */
[----:B-1----:R-:W-:Y:S01]  /*4c10*/  @!P1 ISETP.NE.AND P2, PT, R2, 0x1, PT ;  /* 0x000000010200980c */ /* 0x002fe20003f45270 */
[----:B------:R-:W-:Y:S01]  /*4c20*/  SYNCS.ARRIVE.TRANS64.RED.A1T0 RZ, [UR14], RZ ;  /* 0x000000ffffff79a7 */ /* 0x000fe2000810040e */
[C---:B------:R-:W-:Y:S01]  /*4c30*/  @!P1 IMAD.HI.U32 R13, R10.reuse, R13, RZ ;  /* 0x0000000d0a0d9227 */ /* 0x040fe200078e00ff */
[----:B------:R-:W-:Y:S04]  /*4c40*/  @!P1 SHF.R.U32.HI R8, RZ, R9, R8 ;  /* 0x00000009ff089219 */ /* 0x000fe80000011608 */
[----:B------:R-:W-:Y:S01]  /*4c50*/  @!P1 SEL R8, R11, R8, !P2 ;  /* 0x000000080b089207 */ /* 0x000fe20005000000 */
[----:B------:R-:W1:Y:S01]  /*4c60*/  SYNCS.PHASECHK.TRANS64.TRYWAIT P5, [UR6+0x48], R20 ;  /* 0x00004814ff0075a7 */ /* 0x000e6200080a1106 */
[----:B-----5:R-:W2:Y:S02]  /*4c70*/  @!P1 LDC R0, c[0x0][0xb20] ;  /* 0x0002c800ff009b82 */ /* 0x020ea40000000800 */
[----:B--2---:R-:W-:Y:S04]  /*4c80*/  @!P1 SHF.R.U32.HI R0, RZ, R0, R13 ;  /* 0x00000000ff009219 */ /* 0x004fe8000001160d */
[----:B------:R-:W-:Y:S05]  /*4c90*/  @!P1 SEL R9, R10, R0, !P0 ;  /* 0x000000000a099207 */ /* 0x000fea0004000000 */
[----:B------:R-:W-:Y:S02]  /*4ca0*/  @!P1 IMAD.IADD R0, R9, 0x1, -R8 ;  /* 0x0000000109009824 */ /* 0x000fe400078e0a08 */
[----:B------:R-:W-:Y:S02]  /*4cb0*/  @!P1 IMAD.IADD R8, R8, 0x1, -R9 ;  /* 0x0000000108089824 */ /* 0x000fe400078e0a09 */
[----:B------:R-:W-:Y:S02]  /*4cc0*/  @!P1 IMAD R11, R0, R2, R11 ;  /* 0x00000002000b9224 */ /* 0x000fe400078e020b */
[----:B------:R-:W-:Y:S01]  /*4cd0*/  @!P1 IMAD R10, R8, R12, R10 ;  /* 0x0000000c080a9224 */ /* 0x000fe200078e020a */
[----:B-1----:R-:W-:Y:S06]  /*4ce0*/  @!P5 BRA `(.L_x_78) ;  /* 0x000000300008d947 */ /* 0x002fec0003800000 */
.L_x_148:
[----:B------:R-:W-:Y:S01]  /*4cf0*/  UIADD3 UR9, UPT, UPT, UR6, 0x30, URZ ;  /* 0x0000003006097890 */ /* 0x000fe2000fffe0ff */
[----:B------:R-:W-:Y:S01]  /*4d00*/  @!P4 IADD3 R2, P0, PT, R30, 0x580, RZ ;  /* 0x000005801e02c810 */ /* 0x000fe20007f1e0ff */
[----:B------:R-:W-:Y:S01]  /*4d10*/  VOTEU.ALL UP1, P4 ;  /* 0x0000000000ff7886 */ /* 0x000fe20002020000 */
[----:B------:R-:W-:Y:S01]  /*4d20*/  UMOV UR16, 0x0 ;  /* 0x0000000000107882 */ /* 0x000fe20000000000 */
[----:B------:R-:W-:Y:S01]  /*4d30*/  UMOV UR17, 0x10000000 ;  /* 0x1000000000117882 */ /* 0x000fe20000000000 */
[----:B------:R-:W-:Y:S01]  /*4d40*/  @!P4 R2UR UR5, R2 ;  /* 0x000000000205c2ca */ /* 0x000fe200000e0000 */
[----:B-1----:R-:W-:Y:S01]  /*4d50*/  @!P4 IMAD.X R0, RZ, RZ, R31, P0 ;  /* 0x000000ffff00c224 */ /* 0x002fe200000e061f */
[----:B------:R-:W-:Y:S01]  /*4d60*/  @!UP1 ULEA UR8, UR7, UR13, 0xc ;  /* 0x0000000d07089291 */ /* 0x000fe2000f8e60ff */
[----:B------:R-:W-:Y:S01]  /*4d70*/  ISETP.NE.AND P0, PT, R29, 0x2, PT ;  /* 0x000000021d00780c */ /* 0x000fe20003f05270 */
[----:B------:R-:W-:Y:S01]  /*4d80*/  @!UP1 UIADD3 UR10, UPT, UPT, UR10, 0x20, URZ ;  /* 0x000000200a0a9890 */ /* 0x000fe2000fffe0ff */
[----:B------:R-:W-:Y:S01]  /*4d90*/  IMAD.IADD R20, R10, 0x1, R58 ;  /* 0x000000010a147824 */ /* 0x000fe200078e023a */
[----:B------:R-:W-:Y:S01]  /*4da0*/  @!P4 R2UR UR4, R0 ;  /* 0x000000000004c2ca */ /* 0x000fe200000e0000 */
[----:B------:R-:W-:Y:S01]  /*4db0*/  @!UP1 UIADD3 UR8, UPT, UPT, UR8, 0x200, URZ ;  /* 0x0000020008089890 */ /* 0x000fe2000fffe0ff */
[----:B------:R-:W-:Y:S01]  /*4dc0*/  SEL R0, RZ, 0x1, P0 ;  /* 0x00000001ff007807 */ /* 0x000fe20000000000 */
[----:B------:R-:W-:Y:S01]  /*4dd0*/  VOTEU.ALL UP1, P4 ;  /* 0x0000000000ff7886 */ /* 0x000fe20002020000 */
[----:B------:R-:W-:Y:S01]  /*4de0*/  UMOV UR12, UR60 ;  /* 0x0000003c000c7c82 */ /* 0x000fe20008000000 */
[----:B------:R-:W-:Y:S01]  /*4df0*/  @P3 R2UR UR60, R27 ;  /* 0x000000001b3c32ca */ /* 0x000fe200000e0000 */
[----:B------:R-:W-:Y:S01]  /*4e00*/  IMAD.IADD R21, R11, 0x1, R59 ;  /* 0x000000010b157824 */ /* 0x000fe200078e023b */
[----:B------:R-:W-:Y:S01]  /*4e10*/  LOP3.LUT R28, R28, R0, RZ, 0x3c, !PT ;  /* 0x000000001c1c7212 */ /* 0x000fe200078e3cff */
[----:B------:R-:W-:Y:S01]  /*4e20*/  IMAD.U32 R8, RZ, RZ, UR5 ;  /* 0x00000005ff087e24 */ /* 0x000fe2000f8e00ff */
[----:B------:R-:W-:Y:S04]  /*4e30*/  SEL R29, R29, RZ, P0 ;  /* 0x000000ff1d1d7207 */ /* 0x000fe80000000000 */
[----:B------:R-:W-:Y:S01]  /*4e40*/  IMAD.U32 R9, RZ, RZ, UR4 ;  /* 0x00000004ff097e24 */ /* 0x000fe2000f8e00ff */
[----:B------:R-:W-:Y:S01]  /*4e50*/  @!P4 R2UR UR14, R8 ;  /* 0x00000000080ec2ca */ /* 0x000fe200000e0000 */
[----:B------:R-:W-:Y:S03]  /*4e60*/  UPRMT UR4, UR53, 0x654, UR9 ;  /* 0x0000065435047896 */ /* 0x000fe60008000009 */
[----:B------:R-:W-:Y:S11]  /*4e70*/  @!P4 R2UR UR15, R9 ;  /* 0x00000000090fc2ca */ /* 0x000ff600000e0000 */
[----:B------:R-:W-:Y:S02]  /*4e80*/  @!UPT UIADD3 URZ, UPT, UPT, URZ, URZ, URZ ;  /* 0x000000fffffff290 */ /* 0x000fe4000fffe0ff */
[----:B------:R1:W-:Y:S01]  /*4e90*/  @!UP1 UTMALDG.3D [UR8], [UR14], desc[UR16] ;  /* 0x000010080e0095b4 */ /* 0x0003e20008011000 */
[----:B------:R2:W-:Y:S01]  /*4ea0*/  @!P4 SYNCS.ARRIVE.TRANS64.RED.A0TR RZ, [UR6+0x30], R25 ;  /* 0x00003019ffffc9a7 */ /* 0x0005e20008300406 */
[----:B------:R-:W-:Y:S01]  /*4eb0*/  SYNCS.ARRIVE.TRANS64.RED.A1T0 RZ, [UR4], RZ ;  /* 0x000000ffffff79a7 */ /* 0x000fe20008100404 */
[----:B------:R-:W-:Y:S04]  /*4ec0*/  UIADD3 UR4, UPT, UPT, UR7, 0x1, URZ ;  /* 0x0000000107047890 */ /* 0x000fe8000fffe0ff */
[----:B------:R-:W-:Y:S04]  /*4ed0*/  UISETP.NE.AND UP1, UPT, UR4, 0x3, UPT ;  /* 0x000000030400788c */ /* 0x000fe8000bf25270 */
[----:B------:R-:W-:Y:S06]  /*4ee0*/  USEL UR5, URZ, 0x1, UP1 ;  /* 0x00000001ff057887 */ /* 0x000fec0008800000 */
[----:B------:R-:W-:Y:S01]  /*4ef0*/  LOP3.LUT R32, R32, UR5, RZ, 0x3c, !PT ;  /* 0x0000000520207c12 */ /* 0x000fe2000f8e3cff */
[----:B-1----:R-:W-:Y:S02]  /*4f00*/  USEL UR8, UR4, URZ, UP1 ;  /* 0x000000ff04087287 */ /* 0x002fe40008800000 */
[----:B------:R-:W-:Y:S01]  /*4f10*/  UPLOP3.LUT UP1, UPT, UPT, UPT, UPT, 0x80, 0x8 ;  /* 0x000000000008789c */ /* 0x000fe20003f2f070 */
[----:B------:R-:W-:Y:S10]  /*4f20*/  @P3 BRA `(.L_x_79) ;  /* 0xfffffff4001c3947 */ /* 0x000ff4000383ffff */
[----:B------:R-:W-:Y:S01]  /*4f30*/  UIADD3 UR13, UPT, UPT, UR13, 0x48, URZ ;  /* 0x000000480d0d7890 */ /* 0x000fe2000fffe0ff */
[----:B------:R-:W-:-:S03]  /*4f40*/  SHF.L.U32 R2, R32, 0x1f, RZ ;  /* 0x0000001f20027819 */ /* 0x000fc600000006ff */
[----:B------:R-:W-:-:S09]  /*4f50*/  ULEA UR4, UR8, UR13, 0x3 ;  /* 0x0000000d08047291 */ /* 0x000fd2000f8e18ff */
[----:B------:R-:W1:Y:S02]  /*4f60*/  SYNCS.PHASECHK.TRANS64.TRYWAIT P0, [UR4], R2 ;  /* 0x00000002ff0075a7 */ /* 0x000e640008001104 */
[----:B-1----:R-:W-:Y:S05]  /*4f70*/  @!P0 BRA `(.L_x_80) ;  /* 0x0000002c007c8947 */ /* 0x002fea0003800000 */
.L_x_150:
        /* <DEDUP_REMOVED lines=9> */
.L_x_152:
[----:B------:R-:W-:-:S04]  /*5010*/  UIADD3 UR4, UPT, UPT, UR4, 0x1, URZ ;  /* 0x0000000104047890 */ /* 0x000fc8000fffe0ff */
[----:B------:R-:W-:-:S04]  /*5020*/  UISETP.NE.AND UP0, UPT, UR4, 0x3, UPT ;  /* 0x000000030400788c */ /* 0x000fc8000bf05270 */
[----:B------:R-:W-:Y:S02]  /*5030*/  USEL UR5, URZ, 0x1, UP0 ;  /* 0x00000001ff057887 */ /* 0x000fe40008000000 */
[----:B------:R-:W-:-:S04]  /*5040*/  USEL UR4, UR4, URZ, UP0 ;  /* 0x000000ff04047287 */ /* 0x000fc80008000000 */
[----:B------:R-:W-:Y:S01]  /*5050*/  ULEA UR4, UR4, UR13, 0x3 ;  /* 0x0000000d04047291 */ /* 0x000fe2000f8e18ff */
[----:B-1----:R-:W-:-:S04]  /*5060*/  LOP3.LUT R2, R32, UR5, RZ, 0x3c, !PT ;  /* 0x0000000520027c12 */ /* 0x002fc8000f8e3cff */
[----:B------:R-:W-:Y:S01]  /*5070*/  SHF.L.U32 R2, R2, 0x1f, RZ ;  /* 0x0000001f02027819 */ /* 0x000fe200000006ff */
[----:B------:R-:W-:-:S07]  /*5080*/  IMAD.U32 R0, RZ, RZ, UR4 ;  /* 0x00000004ff007e24 */ /* 0x000fce000f8e00ff */
.L_x_82:
[----:B-1----:R1:W3:Y:S02]  /*5090*/  SYNCS.PHASECHK.TRANS64.TRYWAIT P0, [R0+URZ], R2 ;  /* 0x00000002000075a7 */ /* 0x0022e400080011ff */
[----:B---3--:R-:W-:Y:S05]  /*50a0*/  @!P0 NANOSLEEP.SYNCS 0x989680 ;  /* 0x009896800000895d */ /* 0x008fea0003900000 */
[----:B------:R-:W3:Y:S02]  /*50b0*/  @!P0 SYNCS.PHASECHK.TRANS64 P0, [R0+URZ], R2 ;  /* 0x00000002000085a7 */ /* 0x000ee400080010ff */
[----:B---3--:R-:W-:Y:S05]  /*50c0*/  @P0 EXIT ;  /* 0x000000000000094d */ /* 0x008fea0003800000 */
[----:B------:R-:W-:Y:S05]  /*50d0*/  BRA `(.L_x_82) ;  /* 0xfffffffc00ec7947 */ /* 0x000fea000383ffff */
.L_x_70:
[----:B------:R-:W-:-:S06]  /*50e0*/  UISETP.GE.AND UP1, UPT, UR10, 0x4, UPT ;  /* 0x000000040a00788c */ /* 0x000fcc000bf26270 */
[----:B------:R-:W-:-:S13]  /*50f0*/  PLOP3.LUT P0, PT, PT, PT, UP1, 0x80, 0x8 ;  /* 0x000000000008781c */ /* 0x000fda0003f0f018 */
[----:B------:R-:W-:Y:S05]  /*5100*/  @!P0 EXIT ;  /* 0x000000000000894d */ /* 0x000fea0003800000 */
[----:B------:R-:W-:Y:S01]  /*5110*/  BAR.SYNC.DEFER_BLOCKING 0x6, 0xa0 ;  /* 0x0182800000007b1d */ /* 0x000fe20000010000 */
[C---:B------:R-:W-:Y:S01]  /*5120*/  IMAD.SHL.U32 R3, R70.reuse, 0x20, RZ ;  /* 0x0000002046037824 */ /* 0x040fe200078e00ff */
[C---:B------:R-:W-:Y:S01]  /*5130*/  LOP3.LUT P0, RZ, R70.reuse, 0x4, RZ, 0xc0, !PT ;  /* 0x0000000446ff7812 */ /* 0x040fe2000780c0ff */
[C---:B------:R-:W-:Y:S02]  /*5140*/  IMAD.SHL.U32 R64, R70.reuse, 0x10, RZ ;  /* 0x0000001046407824 */ /* 0x040fe400078e00ff */
[C---:B------:R-:W-:Y:S01]  /*5150*/  IMAD.SHL.U32 R2, R70.reuse, 0x4, RZ ;  /* 0x0000000446027824 */ /* 0x040fe200078e00ff */
[----:B------:R-:W-:Y:S02]  /*5160*/  UMOV UR36, 0x400 ;  /* 0x0000040000247882 */ /* 0x000fe40000000000 */
[----:B------:R-:W1:Y:S01]  /*5170*/  LDC R63, c[0x0][0x370] ;  /* 0x0000dc00ff3f7b82 */ /* 0x000e620000000800 */
[----:B------:R-:W-:Y:S01]  /*5180*/  ULEA UR36, UR53, UR36, 0x18 ;  /* 0x0000002435247291 */ /* 0x000fe2000f8ec0ff */
[----:B------:R-:W-:Y:S01]  /*5190*/  LOP3.LUT R4, R3, 0xc0, RZ, 0xc0, !PT ;  /* 0x000000c003047812 */ /* 0x000fe200078ec0ff */
[----:B------:R-:W-:Y:S01]  /*51a0*/  IMAD.U32 R32, R70, 0x10000, RZ ;  /* 0x0001000046207824 */ /* 0x000fe200078e00ff */
[----:B------:R-:W-:Y:S01]  /*51b0*/  LOP3.LUT R64, R64, 0x600, RZ, 0xc0, !PT ;  /* 0x0000060040407812 */ /* 0x000fe200078ec0ff */
[----:B------:R-:W-:Y:S01]  /*51c0*/  IMAD.MOV.U32 R69, RZ, RZ, 0x10 ;  /* 0x00000010ff457424 */ /* 0x000fe200078e00ff */
[----:B------:R-:W-:Y:S01]  /*51d0*/  LOP3.LUT R2, R4, 0x18, R2, 0xf8, !PT ;  /* 0x0000001804027812 */ /* 0x000fe200078ef802 */
[----:B------:R-:W-:Y:S01]  /*51e0*/  IMAD.MOV.U32 R31, RZ, RZ, RZ ;  /* 0x000000ffff1f7224 */ /* 0x000fe200078e00ff */
[----:B------:R-:W2:Y:S01]  /*51f0*/  LDC R28, c[0x0][0xb0c] ;  /* 0x0002c300ff1c7b82 */ /* 0x000ea20000000800 */
[----:B------:R-:W-:Y:S01]  /*5200*/  SHF.R.U32.HI R4, RZ, 0x1, R70 ;  /* 0x00000001ff047819 */ /* 0x000fe20000011646 */
[----:B------:R-:W-:Y:S01]  /*5210*/  IMAD.MOV.U32 R68, RZ, RZ, RZ ;  /* 0x000000ffff447224 */ /* 0x000fe200078e00ff */
[--C-:B------:R-:W-:Y:S01]  /*5220*/  LOP3.LUT R64, R64, 0x20, R3.reuse, 0xf8, !PT ;  /* 0x0000002040407812 */ /* 0x100fe200078ef803 */
[----:B------:R-:W-:Y:S01]  /*5230*/  IMAD.MOV.U32 R73, RZ, RZ, RZ ;  /* 0x000000ffff497224 */ /* 0x000fe200078e00ff */
[----:B------:R-:W-:Y:S01]  /*5240*/  LOP3.LUT R32, R32, 0x600000, RZ, 0xc0, !PT ;  /* 0x0060000020207812 */ /* 0x000fe200078ec0ff */
[----:B------:R-:W-:Y:S01]  /*5250*/  IMAD.MOV.U32 R67, RZ, RZ, RZ ;  /* 0x000000ffff437224 */ /* 0x000fe200078e00ff */
[----:B------:R-:W-:Y:S01]  /*5260*/  LOP3.LUT R2, R2, 0x8, R4, 0x78, !PT ;  /* 0x0000000802027812 */ /* 0x000fe200078e7804 */
[----:B------:R-:W4:Y:S01]  /*5270*/  LDC R61, c[0x0][0xb20] ;  /* 0x0002c800ff3d7b82 */ /* 0x000f220000000800 */
[----:B------:R-:W3:Y:S01]  /*5280*/  LDS R0, [UR36+0x120] ;  /* 0x00012024ff007984 */ /* 0x000ee20008000800 */
[----:B------:R-:W-:Y:S01]  /*5290*/  LOP3.LUT R64, R64, 0x100, R3, 0xf8, !PT ;  /* 0x0000010040407812 */ /* 0x000fe200078ef803 */
[----:B------:R-:W1:Y:S01]  /*52a0*/  LDCU.64 UR54, c[0x0][0x348] ;  /* 0x00006900ff3677ac */ /* 0x000e620008000a00 */
[----:B------:R-:W-:-:S02]  /*52b0*/  LOP3.LUT R70, R70, 0x60, RZ, 0xc0, !PT ;  /* 0x0000006046467812 */ /* 0x000fc400078ec0ff */
[----:B------:R-:W-:Y:S01]  /*52c0*/  LOP3.LUT R64, R64, R2, RZ, 0xfc, !PT ;  /* 0x0000000240407212 */ /* 0x000fe200078efcff */
[----:B------:R-:W1:Y:S01]  /*52d0*/  LDCU.64 UR48, c[0x0][0x888] ;  /* 0x00011100ff3077ac */ /* 0x000e620008000a00 */
[----:B------:R-:W1:Y:S01]  /*52e0*/  LDC R27, c[0x0][0xb30] ;  /* 0x0002cc00ff1b7b82 */ /* 0x000e620000000800 */
[----:B------:R-:W-:Y:S01]  /*52f0*/  SEL R69, R69, 0xfffffff0, !P0 ;  /* 0xfffffff045457807 */ /* 0x000fe20004000000 */
[----:B------:R-:W1:Y:S01]  /*5300*/  LDCU.64 UR50, c[0x0][0x890] ;  /* 0x00011200ff3277ac */ /* 0x000e620008000a00 */
[----:B------:R-:W-:-:S05]  /*5310*/  UMOV UR42, 0x1 ;  /* 0x00000001002a7882 */ /* 0x000fca0000000000 */
[----:B------:R-:W1:Y:S01]  /*5320*/  LDC.64 R56, c[0x0][0xb10] ;  /* 0x0002c400ff387b82 */ /* 0x000e620000000a00 */
[----:B------:R-:W-:Y:S01]  /*5330*/  UMOV UR37, URZ ;  /* 0x000000ff00257c82 */ /* 0x000fe20008000000 */
[----:B------:R-:W-:Y:S01]  /*5340*/  UIADD3 UR52, UPT, UPT, UR36, 0x200, URZ ;  /* 0x0000020024347890 */ /* 0x000fe2000fffe0ff */
[----:B------:R-:W-:Y:S01]  /*5350*/  UMOV UR41, URZ ;  /* 0x000000ff00297c82 */ /* 0x000fe20008000000 */
[----:B------:R-:W-:-:S04]  /*5360*/  UMOV UR40, URZ ;  /* 0x000000ff00287c82 */ /* 0x000fc80008000000 */
[----:B------:R-:W1:Y:S08]  /*5370*/  LDC.64 R24, c[0x0][0xb18] ;  /* 0x0002c600ff187b82 */ /* 0x000e700000000a00 */
[----:B------:R-:W1:Y:S08]  /*5380*/  LDC.64 R22, c[0x0][0xb28] ;  /* 0x0002ca00ff167b82 */ /* 0x000e700000000a00 */
[----:B------:R-:W1:Y:S01]  /*5390*/  LDC.64 R54, c[0x0][0x8b0] ;  /* 0x00022c00ff367b82 */ /* 0x000e620000000a00 */
[----:B---3--:R-:W-:-:S07]  /*53a0*/  IMAD.IADD R32, R0, 0x1, R32 ;  /* 0x0000000100207824 */ /* 0x008fce00078e0220 */
[----:B------:R-:W3:Y:S08]  /*53b0*/  LDC.64 R52, c[0x0][0x8a8] ;  /* 0x00022a00ff347b82 */ /* 0x000ef00000000a00 */
[----:B--2-4-:R-:W1:Y:S02]  /*53c0*/  LDC R62, c[0x0][0x374] ;  /* 0x0000dd00ff3e7b82 */ /* 0x014e640000000800 */
.L_x_113:
[----:B------:R-:W-:Y:S02]  /*53d0*/  LEA R0, R73, UR36, 0x3 ;  /* 0x0000002449007c11 */ /* 0x000fe4000f8e18ff */
[----:B------:R-:W-:Y:S02]  /*53e0*/  SHF.L.U32 R2, R67, 0x1f, RZ ;  /* 0x0000001f43027819 */ /* 0x000fe400000006ff */
[----:B-1----:R-:W-:Y:S02]  /*53f0*/  LEA R16, R73, UR36, 0x4 ;  /* 0x0000002449107c11 */ /* 0x002fe4000f8e20ff */
[----:B------:R-:W2:Y:S02]  /*5400*/  SYNCS.PHASECHK.TRANS64.TRYWAIT P0, [R0+URZ+0x70], R2 ;  /* 0x00007002000075a7 */ /* 0x000ea400080011ff */
[----:B--2---:R-:W-:Y:S05]  /*5410*/  @!P0 BRA `(.L_x_83) ;  /* 0x0000002800848947 */ /* 0x004fea0003800000 */
.L_x_153:
[----:B------:R-:W4:Y:S01]  /*5420*/  LDC.64 R10, c[0x0][0xb10] ;  /* 0x0002c400ff0a7b82 */ /* 0x000f220000000a00 */
[----:B------:R-:W3:Y:S01]  /*5430*/  LDS.128 R16, [R16+0x100] ;  /* 0x0001000010107984 */ /* 0x000ee20000000c00 */
[----:B-1----:R-:W-:Y:S01]  /*5440*/  ISETP.NE.AND P1, PT, R27, 0x1, PT ;  /* 0x000000011b00780c */ /* 0x002fe20003f25270 */
[----:B--2---:R-:W-:Y:S01]  /*5450*/  VIADD R0, R0, 0x80 ;  /* 0x0000008000007836 */ /* 0x004fe20000000000 */
[----:B------:R-:W-:Y:S04]  /*5460*/  ISETP.GE.AND P0, PT, R26, 0x1, PT ;  /* 0x000000011a00780c */ /* 0x000fe80003f06270 */
[----:B------:R-:W1:Y:S01]  /*5470*/  LDC.64 R8, c[0x0][0xb18] ;  /* 0x0002c600ff087b82 */ /* 0x000e620000000a00 */
[----:B------:R-:W-:Y:S01]  /*5480*/  PRMT R0, RZ, 0x654, R0 ;  /* 0x00000654ff007816 */ /* 0x000fe20000000000 */
[----:B------:R-:W-:Y:S01]  /*5490*/  @!PT LDS RZ, [RZ] ;  /* 0x00000000fffff984 */ /* 0x000fe20000000800 */
[----:B------:R-:W-:Y:S01]  /*54a0*/  @!PT LDS RZ, [RZ] ;  /* 0x00000000fffff984 */ /* 0x000fe20000000800 */
[----:B------:R-:W-:Y:S01]  /*54b0*/  @!PT LDS RZ, [RZ] ;  /* 0x00000000fffff984 */ /* 0x000fe20000000800 */
[----:B------:R-:W-:Y:S01]  /*54c0*/  @!PT LDS RZ, [RZ] ;  /* 0x00000000fffff984 */ /* 0x000fe20000000800 */
[----:B------:R2:W-:Y:S06]  /*54d0*/  MEMBAR.ALL.CTA ;  /* 0x0000000000007992 */ /* 0x0005ec0000008000 */
[----:B--2---:R-:W2:Y:S01]  /*54e0*/  FENCE.VIEW.ASYNC.S ;  /* 0x00000000000073c6 */ /* 0x004ea20000000000 */
[----:B------:R-:W1:Y:S08]  /*54f0*/  @!P1 LDC R12, c[0x0][0xb20] ;  /* 0x0002c800ff0c9b82 */ /* 0x000e700000000800 */
[----:B------:R-:W1:Y:S01]  /*5500*/  @!P1 LDC R7, c[0x0][0xb0c] ;  /* 0x0002c300ff079b82 */ /* 0x000e620000000800 */
[----:B--2---:R2:W-:Y:S01]  /*5510*/  SYNCS.ARRIVE.TRANS64.RED.A1T0 RZ, [R0+URZ], RZ ;  /* 0x000000ff00ff79a7 */ /* 0x0045e200081004ff */
[----:B---3--:R-:W-:Y:S04]  /*5520*/  LOP3.LUT P4, RZ, R18, 0x1, RZ, 0xc0, !PT ;  /* 0x0000000112ff7812 */ /* 0x008fe8000788c0ff */
[----:B------:R-:W-:Y:S09]  /*5530*/  P2R R71, PR, RZ, 0x10 ;  /* 0x00000010ff477803 */ /* 0x000ff20000000000 */
[----:B------:R-:W-:Y:S02]  /*5540*/  @P4 MOV R30, R16 ;  /* 0x00000010001e4202 */ /* 0x000fe40000000f00 */
[----:B------:R-:W-:Y:S01]  /*5550*/  @P4 LOP3.LUT R29, R17, 0xffff, RZ, 0xc0, !PT ;  /* 0x0000ffff111d4812 */ /* 0x000fe200078ec0ff */
[----:B--2-4-:R-:W-:Y:S06]  /*5560*/  @!P0 BRA `(.L_x_84) ;  /* 0x0000000000a48947 */ /* 0x014fec0003800000 */
[----:B------:R-:W-:Y:S01]  /*5570*/  IMAD.HI.U32 R0, R62, R25, RZ ;  /* 0x000000193e007227 */ /* 0x000fe200078e00ff */
[----:B------:R-:W-:Y:S02]  /*5580*/  ISETP.NE.AND P0, PT, R24, 0x1, PT ;  /* 0x000000011800780c */ /* 0x000fe40003f05270 */
[----:B------:R-:W-:Y:S01]  /*5590*/  ISETP.NE.AND P2, PT, R26, 0x1, PT ;  /* 0x000000011a00780c */ /* 0x000fe20003f45270 */
[----:B------:R-:W-:Y:S01]  /*55a0*/  IMAD.HI.U32 R4, R63, R56, RZ ;  /* 0x000000383f047227 */ /* 0x000fe200078e00ff */
[----:B------:R-:W-:Y:S02]  /*55b0*/  SHF.R.U32.HI R0, RZ, R61, R0 ;  /* 0x0000003dff007219 */ /* 0x000fe40000011600 */
[----:B------:R-:W-:Y:S01]  /*55c0*/  ISETP.NE.AND P3, PT, R28, 0x1, PT ;  /* 0x000000011c00780c */ /* 0x000fe20003f65270 */
[----:B------:R-:W-:Y:S01]  /*55d0*/  IMAD.HI.U32 R6, R29, R25, RZ ;  /* 0x000000191d067227 */ /* 0x000fe200078e00ff */
[-C--:B------:R-:W-:Y:S02]  /*55e0*/  SHF.R.U32.HI R4, RZ, R57.reuse, R4 ;  /* 0x00000039ff047219 */ /* 0x080fe40000011604 */
[----:B------:R-:W-:Y:S01]  /*55f0*/  SEL R0, R62, R0, !P0 ;  /* 0x000000003e007207 */ /* 0x000fe20004000000 */
[----:B------:R-:W-:Y:S01]  /*5600*/  IMAD.HI.U32 R5, R30, R56, RZ ;  /* 0x000000381e057227 */ /* 0x000fe200078e00ff */
[----:B------:R-:W-:Y:S03]  /*5610*/  SEL R4, R63, R4, !P3 ;  /* 0x000000043f047207 */ /* 0x000fe60005800000 */
[-C--:B------:R-:W-:Y:S01]  /*5620*/  IMAD.HI.U32 R3, R0, R22.reuse, RZ ;  /* 0x0000001600037227 */ /* 0x080fe200078e00ff */
[----:B------:R-:W-:Y:S03]  /*5630*/  SHF.R.U32.HI R5, RZ, R57, R5 ;  /* 0x00000039ff057219 */ /* 0x000fe60000011605 */
[----:B------:R-:W-:Y:S01]  /*5640*/  IMAD.HI.U32 R2, R4, R22, RZ ;  /* 0x0000001604027227 */ /* 0x000fe200078e00ff */
[----:B------:R-:W-:Y:S02]  /*5650*/  @P2 SHF.R.U32.HI R0, RZ, R23, R3 ;  /* 0x00000017ff002219 */ /* 0x000fe40000011603 */
[----:B------:R-:W-:Y:S02]  /*5660*/  SHF.R.U32.HI R3, RZ, R61, R6 ;  /* 0x0000003dff037219 */ /* 0x000fe40000011606 */
[----:B------:R-:W-:Y:S01]  /*5670*/  @P2 SHF.R.U32.HI R4, RZ, R23, R2 ;  /* 0x00000017ff042219 */ /* 0x000fe20000011602 */
[----:B------:R-:W-:Y:S01]  /*5680*/  IMAD R0, R26, R0, RZ ;  /* 0x000000001a007224 */ /* 0x000fe200078e02ff */
[----:B------:R-:W-:Y:S02]  /*5690*/  SEL R3, R29, R3, !P0 ;  /* 0x000000031d037207 */ /* 0x000fe40004000000 */
[----:B------:R-:W-:Y:S01]  /*56a0*/  SEL R2, R30, R5, !P3 ;  /* 0x000000051e027207 */ /* 0x000fe20005800000 */
[----:B------:R-:W-:Y:S01]  /*56b0*/  IMAD R5, R26, R4, RZ ;  /* 0x000000041a057224 */ /* 0x000fe200078e02ff */
[C---:B------:R-:W-:Y:S01]  /*56c0*/  ISETP.GE.AND P0, PT, R3.reuse, R0, PT ;  /* 0x000000000300720c */ /* 0x040fe20003f06270 */
[C---:B------:R-:W-:Y:S03]  /*56d0*/  IMAD.HI.U32 R0, R3.reuse, R22, RZ ;  /* 0x0000001603007227 */ /* 0x040fe600078e00ff */
[C---:B------:R-:W-:Y:S02]  /*56e0*/  ISETP.GE.OR P0, PT, R2.reuse, R5, P0 ;  /* 0x000000050200720c */ /* 0x040fe40000706670 */
[----:B------:R-:W-:Y:S04]  /*56f0*/  SHF.R.U32.HI R0, RZ, R23, R0 ;  /* 0x00000017ff007219 */ /* 0x000fe80000011600 */
[C---:B------:R-:W-:Y:S05]  /*5700*/  SEL R6, R3.reuse, R0, !P2 ;  /* 0x0000000003067207 */ /* 0x040fea0005000000 */
        /* <DEDUP_REMOVED lines=14> */
[----:B------:R-:W-:Y:S07]  /*57f0*/  IMAD R29, R3, R24, R29 ;  /* 0x00000018031d7224 */ /* 0x000fee00078e021d */
.L_x_84:
[----:B-1----:R-:W-:Y:S01]  /*5800*/  @!P1 ISETP.NE.AND P0, PT, R8, 0x1, PT ;  /* 0x000000010800980c */ /* 0x002fe20003f05270 */
[----:B------:R-:W-:Y:S01]  /*5810*/  @!P1 IMAD.HI.U32 R0, R30, R10, RZ ;  /* 0x0000000a1e009227 */ /* 0x000fe200078e00ff */
[----:B------:R-:W-:Y:S01]  /*5820*/  @!P1 ISETP.NE.AND P2, PT, R7, 0x1, PT ;  /* 0x000000010700980c */ /* 0x000fe20003f45270 */
[----:B------:R-:W-:Y:S01]  /*5830*/  ULOP3.LUT UP0, URZ, UR52, 0x1b0, URZ, 0xc0, !UPT ;  /* 0x000001b034ff7892 */ /* 0x000fe2000f80c0ff */
[----:B------:R-:W-:Y:S01]  /*5840*/  R2UR UR5, R21 ;  /* 0x00000000150572ca */ /* 0x000fe200000e0000 */
[----:B------:R-:W-:Y:S01]  /*5850*/  @!P1 IMAD.HI.U32 R2, R29, R9, RZ ;  /* 0x000000091d029227 */ /* 0x000fe200078e00ff */
[----:B------:R-:W-:Y:S02]  /*5860*/  @!P1 SHF.R.U32.HI R0, RZ, R11, R0 ;  /* 0x0000000bff009219 */ /* 0x000fe40000011600 */
[----:B------:R-:W-:Y:S01]  /*5870*/  R2UR UR4, R20 ;  /* 0x00000000140472ca */ /* 0x000fe200000e0000 */
[----:B------:R-:W-:Y:S01]  /*5880*/  VIADD R73, R73, 0x1 ;  /* 0x0000000149497836 */ /* 0x000fe20000000000 */
[----:B------:R-:W-:Y:S02]  /*5890*/  @!P1 SHF.R.U32.HI R2, RZ, R12, R2 ;  /* 0x0000000cff029219 */ /* 0x000fe40000011602 */
[----:B------:R-:W-:Y:S02]  /*58a0*/  @!P1 SEL R3, R30, R0, !P2 ;  /* 0x000000001e039207 */ /* 0x000fe40005000000 */
[----:B------:R-:W-:Y:S02]  /*58b0*/  @!P1 SEL R2, R29, R2, !P0 ;  /* 0x000000021d029207 */ /* 0x000fe40004000000 */
[----:B------:R-:W-:Y:S01]  /*58c0*/  @P4 SHF.R.U32.HI R66, RZ, 0x10, R17 ;  /* 0x00000010ff424819 */ /* 0x000fe20000011611 */
[----:B------:R-:W-:Y:S02]  /*58d0*/  USHF.L.U32 UR46, UR5, 0x6, URZ ;  /* 0x00000006052e7899 */ /* 0x000fe400080006ff */
[----:B------:R-:W-:Y:S02]  /*58e0*/  @!P1 IMAD.IADD R0, R2, 0x1, -R3 ;  /* 0x0000000102009824 */ /* 0x000fe400078e0a03 */
[----:B------:R-:W-:Y:S01]  /*58f0*/  @!P1 IMAD.IADD R2, R3, 0x1, -R2 ;  /* 0x0000000103029824 */ /* 0x000fe200078e0a02 */
[----:B------:R-:W-:Y:S01]  /*5900*/  USHF.L.U32 UR45, UR4, 0x6, URZ ;  /* 0x00000006042d7899 */ /* 0x000fe200080006ff */
[----:B------:R-:W-:Y:S02]  /*5910*/  @!P1 IMAD R30, R0, R7, R30 ;  /* 0x00000007001e9224 */ /* 0x000fe400078e021e */
[----:B------:R-:W-:Y:S01]  /*5920*/  @!P1 IMAD R29, R2, R8, R29 ;  /* 0x00000008021d9224 */ /* 0x000fe200078e021d */
[----:B------:R-:W-:Y:S08]  /*5930*/  BRA.U !UP0, `(.L_x_85) ;  /* 0x00000001087c7547 */ /* 0x000ff0000b800000 */
[----:B------:R-:W1:Y:S01]  /*5940*/  LDCU.64 UR8, c[0x4][0x80] ;  /* 0x01001000ff0877ac */ /* 0x000e620008000a00 */
[----:B------:R-:W-:Y:S01]  /*5950*/  MOV R2, 0x0 ;  /* 0x0000000000027802 */ /* 0x000fe20000000f00 */
[----:B------:R-:W-:Y:S02]  /*5960*/  HFMA2 R12, -RZ, RZ, 0, 5.9604644775390625e-08 ;  /* 0x00000001ff0c7431 */ /* 0x000fe400000001ff */
[----:B------:R-:W-:Y:S01]  /*5970*/  IMAD.MOV.U32 R8, RZ, RZ, 0x70 ;  /* 0x00000070ff087424 */ /* 0x000fe200078e00ff */
[----:B------:R2:W3:Y:S01]  /*5980*/  LDC.64 R14, c[0x4][R2] ;  /* 0x01000000020e7b82 */ /* 0x0004e20000000a00 */
[----:B------:R-:W4:Y:S01]  /*5990*/  LDCU.64 UR6, c[0x4][0x88] ;  /* 0x01001100ff0677ac */ /* 0x000f220008000a00 */
[----:B------:R-:W-:Y:S01]  /*59a0*/  IMAD.MOV.U32 R13, RZ, RZ, RZ ;  /* 0x000000ffff0d7224 */ /* 0x000fe200078e00ff */
[----:B------:R-:W2:Y:S01]  /*59b0*/  LDCU.64 UR4, c[0x4][0x8] ;  /* 0x01000100ff0477ac */ /* 0x000ea20008000a00 */
[----:B-1----:R-:W-:Y:S01]  /*59c0*/  MOV R5, UR9 ;  /* 0x0000000900057c02 */ /* 0x002fe20008000f00 */
[----:B------:R-:W-:Y:S01]  /*59d0*/  IMAD.U32 R4, RZ, RZ, UR8 ;  /* 0x00000008ff047e24 */ /* 0x000fe2000f8e00ff */
[----:B----4-:R-:W-:Y:S01]  /*59e0*/  MOV R7, UR7 ;  /* 0x0000000700077c02 */ /* 0x010fe20008000f00 */
[----:B------:R-:W-:Y:S01]  /*59f0*/  IMAD.U32 R6, RZ, RZ, UR6 ;  /* 0x00000006ff067e24 */ /* 0x000fe2000f8e00ff */
[----:B--2---:R-:W-:Y:S01]  /*5a00*/  MOV R11, UR5 ;  /* 0x00000005000b7c02 */ /* 0x004fe20008000f00 */
[----:B------:R-:W-:Y:S02]  /*5a10*/  IMAD.U32 R10, RZ, RZ, UR4 ;  /* 0x00000004ff0a7e24 */ /* 0x000fe4000f8e00ff */
[----:B------:R-:W-:Y:S07]  /*5a20*/  LEPC R20, `(.L_x_86) ;  /* 0x000000001014794e */ /* 0x000fee0000000000 */
[----:B---3-5:R-:W-:Y:S05]  /*5a30*/  CALL.ABS.NOINC R14 ;  /* 0x000000000e007343 */ /* 0x028fea0003c00000 */
.L_x_86:
[----:B------:R-:W1:Y:S01]  /*5a40*/  LDCU.64 UR8, c[0x4][0x80] ;  /* 0x01001000ff0877ac */ /* 0x000e620008000a00 */
[----:B------:R-:W2:Y:S01]  /*5a50*/  LDC.64 R2, c[0x4][R2] ;  /* 0x0100000002027b82 */ /* 0x000ea20000000a00 */
[----:B------:R-:W-:Y:S02]  /*5a60*/  HFMA2 R12, -RZ, RZ, 0, 5.9604644775390625e-08 ;  /* 0x00000001ff0c7431 */ /* 0x000fe400000001ff */
[----:B------:R-:W-:Y:S02]  /*5a70*/  IMAD.MOV.U32 R8, RZ, RZ, 0x70 ;  /* 0x00000070ff087424 */ /* 0x000fe400078e00ff */
[----:B------:R-:W-:Y:S01]  /*5a80*/  IMAD.MOV.U32 R13, RZ, RZ, RZ ;  /* 0x000000ffff0d7224 */ /* 0x000fe200078e00ff */
[----:B------:R-:W3:Y:S01]  /*5a90*/  LDCU.64 UR6, c[0x4][0x88] ;  /* 0x01001100ff0677ac */ /* 0x000ee20008000a00 */
[----:B------:R-:W4:Y:S01]  /*5aa0*/  LDCU.64 UR4, c[0x4][0x8] ;  /* 0x01000100ff0477ac */ /* 0x000f220008000a00 */
[----:B-1----:R-:W-:Y:S02]  /*5ab0*/  MOV R4, UR8 ;  /* 0x0000000800047c02 */ /* 0x002fe40008000f00 */
[----:B------:R-:W-:Y:S02]  /*5ac0*/  MOV R5, UR9 ;  /* 0x0000000900057c02 */ /* 0x000fe40008000f00 */
[----:B---3--:R-:W-:Y:S01]  /*5ad0*/  MOV R7, UR7 ;  /* 0x0000000700077c02 */ /* 0x008fe20008000f00 */
[----:B------:R-:W-:Y:S01]  /*5ae0*/  IMAD.U32 R6, RZ, RZ, UR6 ;  /* 0x00000006ff067e24 */ /* 0x000fe2000f8e00ff */
[----:B----4-:R-:W-:Y:S01]  /*5af0*/  MOV R11, UR5 ;  /* 0x00000005000b7c02 */ /* 0x010fe20008000f00 */
[----:B------:R-:W-:Y:S02]  /*5b00*/  IMAD.U32 R10, RZ, RZ, UR4 ;  /* 0x00000004ff0a7e24 */ /* 0x000fe4000f8e00ff */
[----:B------:R-:W-:Y:S07]  /*5b10*/  LEPC R20, `(.L_x_85) ;  /* 0x000000001014794e */ /* 0x000fee0000000000 */
[----:B--2---:R-:W-:Y:S05]  /*5b20*/  CALL.ABS.NOINC R2 ;  /* 0x0000000002007343 */ /* 0x004fea0003c00000 */
.L_x_85:
[----:B------:R-:W-:Y:S01]  /*5b30*/  ISETP.NE.U32.AND P4, PT, R54, RZ, PT ;  /* 0x000000ff3600720c */ /* 0x000fe20003f85070 */
[----:B------:R-:W-:Y:S01]  /*5b40*/  UISETP.NE.AND UP2, UPT, UR43, URZ, UPT ;  /* 0x000000ff2b00728c */ /* 0x000fe2000bf45270 */
[----:B------:R-:W-:Y:S01]  /*5b50*/  ISETP.NE.U32.AND P2, PT, RZ, UR48, PT ;  /* 0x00000030ff007c0c */ /* 0x000fe2000bf45070 */
[----:B------:R-:W-:Y:S01]  /*5b60*/  UISETP.NE.U32.AND UP1, UPT, UR50, URZ, UPT ;  /* 0x000000ff3200728c */ /* 0x000fe2000bf25070 */
[----:B------:R-:W-:Y:S01]  /*5b70*/  ISETP.NE.AND.EX P4, PT, R55, RZ, PT, P4 ;  /* 0x000000ff3700720c */ /* 0x000fe20003f85340 */
[----:B------:R-:W-:Y:S01]  /*5b80*/  UPLOP3.LUT UP0, UPT, UPT, UPT, UPT, 0x40, 0x4 ;  /* 0x000000000004789c */ /* 0x000fe20003f0e870 */
[----:B------:R-:W-:Y:S01]  /*5b90*/  ISETP.NE.AND.EX P2, PT, RZ, UR49, PT, P2 ;  /* 0x00000031ff007c0c */ /* 0x000fe2000bf45320 */
[----:B------:R-:W-:Y:S01]  /*5ba0*/  UISETP.NE.AND.EX UP1, UPT, UR51, URZ, UPT, UP1 ;  /* 0x000000ff3300728c */ /* 0x000fe2000bf25310 */
[----:B------:R-:W-:Y:S04]  /*5bb0*/  PLOP3.LUT P1, PT, PT, PT, UP2, 0x80, 0x8 ;  /* 0x000000000008781c */ /* 0x000fe80003f2f028 */
[----:B------:R-:W-:Y:S06]  /*5bc0*/  @UP2 UPLOP3.LUT UP0, UPT, UPT, UPT, UP1, 0x80, 0x8 ;  /* 0x000000000008289c */ /* 0x000fec0003f0f010 */
[----:B------:R-:W-:Y:S01]  /*5bd0*/  PLOP3.LUT P0, PT, PT, PT, UP0, 0x80, 0x8 ;  /* 0x000000000008781c */ /* 0x000fe20003f0f008 */
[----:B------:R-:W-:Y:S01]  /*5be0*/  @!UPT UIADD3 URZ, UPT, UPT, URZ, URZ, URZ ;  /* 0x000000fffffff290 */ /* 0x000fe2000fffe0ff */
[----:B------:R-:W-:Y:S11]  /*5bf0*/  BRA.U !UP1, `(.L_x_87) ;  /* 0x0000000109387547 */ /* 0x000ff6000b800000 */
[----:B------:R-:W-:Y:S01]  /*5c00*/  UISETP.NE.U32.AND UP0, UPT, UR48, URZ, UPT ;  /* 0x000000ff3000728c */ /* 0x000fe2000bf05070 */
[----:B------:R-:W-:Y:S02]  /*5c10*/  HFMA2 R0, -RZ, RZ, 0, 5.9604644775390625e-08 ;  /* 0x00000001ff007431 */ /* 0x000fe400000001ff */
[----:B------:R-:W-:Y:S01]  /*5c20*/  IMAD.MOV.U32 R60, RZ, RZ, 0x1 ;  /* 0x00000001ff3c7424 */ /* 0x000fe200078e00ff */
[----:B------:R-:W-:Y:S06]  /*5c30*/  UISETP.NE.AND.EX UP0, UPT, UR49, URZ, UPT, UP0 ;  /* 0x000000ff3100728c */ /* 0x000fec000bf05300 */
[----:B------:R-:W-:Y:S05]  /*5c40*/  PLOP3.LUT P3, PT, PT, PT, UP0, 0x80, 0x8 ;  /* 0x000000000008781c */ /* 0x000fea0003f6f008 */
[----:B------:R-:W1:Y:S01]  /*5c50*/  @UP0 LDCU.64 UR4, c[0x0][0x888] ;  /* 0x00011100ff0407ac */ /* 0x000e620008000a00 */
[----:B------:R-:W-:Y:S07]  /*5c60*/  @UP0 UIMAD UR6, UR60, UR50, URZ ;  /* 0x000000323c0602a4 */ /* 0x000fee000f8e02ff */
[----:B------:R-:W-:Y:S01]  /*5c70*/  @!P3 PRMT R60, R0, 0x7610, R60 ;  /* 0x00007610003cb816 */ /* 0x000fe2000000003c */
[----:B-1----:R-:W-:Y:S06]  /*5c80*/  @UP0 UIMAD.WIDE UR4, UR6, 0x4, UR4 ;  /* 0x00000004060408a5 */ /* 0x002fec000f8e0204 */
[----:B------:R-:W-:Y:S01]  /*5c90*/  IMAD.U32 R2, RZ, RZ, UR4 ;  /* 0x00000004ff027e24 */ /* 0x000fe2000f8e00ff */
[----:B------:R-:W-:Y:S04]  /*5ca0*/  MOV R3, UR5 ;  /* 0x0000000500037c02 */ /* 0x000fe80008000f00 */
[----:B------:R-:W1:Y:S01]  /*5cb0*/  @!UP0 LDCU UR4, c[0x0][0x880] ;  /* 0x00011000ff0487ac */ /* 0x000e620008000800 */
[----:B-----5:R2:W5:Y:S02]  /*5cc0*/  @P3 LDG.E R35, desc[UR56][R2.64] ;  /* 0x0000003802233981 */ /* 0x020564000c1e1900 */
[----:B-12---:R-:W-:Y:S02]  /*5cd0*/  @!P3 IMAD.U32 R35, RZ, RZ, UR4 ;  /* 0x00000004ff23be24 */ /* 0x006fe4000f8e00ff */
.L_x_87:
[----:B------:R-:W-:Y:S05]  /*5ce0*/  @!P4 BRA `(.L_x_88) ;  /* 0x000000000020c947 */ /* 0x000fea0003800000 */
[----:B------:R-:W-:Y:S04]  /*5cf0*/  ISETP.NE.U32.AND P3, PT, R52, RZ, PT ;  /* 0x000000ff3400720c */ /* 0x000fe80003f65070 */
[----:B------:R-:W-:Y:S11]  /*5d00*/  ISETP.NE.AND.EX P3, PT, R53, RZ, PT, P3 ;  /* 0x000000ff3500720c */ /* 0x000ff60003f65330 */
[----:B------:R-:W-:Y:S02]  /*5d10*/  @!UPT UIADD3 URZ, UPT, UPT, URZ, URZ, URZ ;  /* 0x000000fffffff290 */ /* 0x000fe4000fffe0ff */
[----:B------:R-:W1:Y:S01]  /*5d20*/  @P3 LDC.64 R2, c[0x0][0x8a8] ;  /* 0x00022a00ff023b82 */ /* 0x000e620000000a00 */
[----:B------:R-:W-:Y:S04]  /*5d30*/  @P3 IMAD R0, R54, UR60, RZ ;  /* 0x0000003c36003c24 */ /* 0x000fe8000f8e02ff */
[----:B-1----:R-:W-:Y:S05]  /*5d40*/  @P3 IMAD.WIDE R2, R0, 0x4, R2 ;  /* 0x0000000400023825 */ /* 0x002fea00078e0202 */
[----:B-----5:R1:W5:Y:S02]  /*5d50*/  @P3 LDG.E R33, desc[UR56][R2.64] ;  /* 0x0000003802213981 */ /* 0x020364000c1e1900 */
[----:B-1----:R-:W2:Y:S02]  /*5d60*/  @!P3 LDC R33, c[0x0][0x8a0] ;  /* 0x00022800ff21bb82 */ /* 0x002ea40000000800 */
.L_x_88:
[----:B-----5:R-:W-:Y:S01]  /*5d70*/  FSETP.NEU.AND P3, PT, R35, RZ, PT ;  /* 0x000000ff2300720b */ /* 0x020fe20003f6d000 */
[----:B------:R-:W-:Y:S01]  /*5d80*/  IMAD.U32 R2, RZ, RZ, UR37 ;  /* 0x00000025ff027e24 */ /* 0x000fe2000f8e00ff */
[----:B------:R-:W-:Y:S01]  /*5d90*/  SEL R5, RZ, 0xffffffff, P2 ;  /* 0xffffffffff057807 */ /* 0x000fe20001000000 */
[----:B------:R-:W-:Y:S01]  /*5da0*/  ULOP3.LUT UR4, UR42, 0x1, URZ, 0x3c, !UPT ;  /* 0x000000012a047892 */ /* 0x000fe2000f8e3cff */
[----:B------:R-:W-:Y:S01]  /*5db0*/  @P1 LOP3.LUT P2, RZ, R60, 0xff, RZ, 0xc0, !PT ;  /* 0x000000ff3cff1812 */ /* 0x000fe2000784c0ff */
[----:B------:R-:W-:Y:S01]  /*5dc0*/  BSSY B1, `(.L_x_89) ;  /* 0x000003d000017945 */ /* 0x000fe20003800000 */
[----:B------:R-:W-:Y:S01]  /*5dd0*/  @P1 SEL R0, RZ, 0xffffffff, P3 ;  /* 0xffffffffff001807 */ /* 0x000fe20001800000 */
[----:B------:R-:W-:Y:S01]  /*5de0*/  IMAD.MOV.U32 R47, RZ, RZ, 0x1 ;  /* 0x00000001ff2f7424 */ /* 0x000fe200078e00ff */
[----:B------:R-:W-:Y:S01]  /*5df0*/  LEA R2, R2, UR36, 0x3 ;  /* 0x0000002402027c11 */ /* 0x000fe2000f8e18ff */
[----:B------:R-:W-:Y:S01]  /*5e00*/  IMAD.U32 R45, RZ, RZ, UR4 ;  /* 0x00000004ff2d7e24 */ /* 0x000fe2000f8e00ff */
[----:B------:R-:W-:Y:S01]  /*5e10*/  @P0 SEL R0, R5, R0, !P2 ;  /* 0x0000000005000207 */ /* 0x000fe20005000000 */
[----:B------:R-:W-:Y:S01]  /*5e20*/  IMAD.U32 R46, RZ, RZ, UR37 ;  /* 0x00000025ff2e7e24 */ /* 0x000fe2000f8e00ff */
[C---:B------:R-:W-:Y:S02]  /*5e30*/  LEA R44, R31.reuse, UR36, 0x3 ;  /* 0x000000241f2c7c11 */ /* 0x040fe4000f8e18ff */
[----:B------:R-:W-:Y:S02]  /*5e40*/  CS2R R50, SRZ ;  /* 0x0000000000327805 */ /* 0x000fe4000001ff00 */
[----:B------:R-:W-:Y:S02]  /*5e50*/  @P1 LOP3.LUT R0, R0, 0x1, RZ, 0xc0, !PT ;  /* 0x0000000100001812 */ /* 0x000fe400078ec0ff */
[----:B------:R-:W-:Y:S02]  /*5e60*/  CS2R R48, SRZ ;  /* 0x0000000000307805 */ /* 0x000fe4000001ff00 */
[----:B------:R-:W-:Y:S02]  /*5e70*/  SHF.L.U32 R3, R68, 0x1f, RZ ;  /* 0x0000001f44037819 */ /* 0x000fe400000006ff */
[----:B------:R-:W-:Y:S02]  /*5e80*/  CS2R R42, SRZ ;  /* 0x00000000002a7805 */ /* 0x000fe4000001ff00 */
[----:B------:R-:W-:Y:S02]  /*5e90*/  ISETP.NE.U32.OR P5, PT, R0, 0x1, !P1 ;  /* 0x000000010000780c */ /* 0x000fe40004fa5470 */
[----:B------:R-:W-:Y:S02]  /*5ea0*/  CS2R R40, SRZ ;  /* 0x0000000000287805 */ /* 0x000fe4000001ff00 */
[----:B------:R-:W-:Y:S02]  /*5eb0*/  PLOP3.LUT P2, PT, PT, PT, UP1, 0x80, 0x8 ;  /* 0x000000000008781c */ /* 0x000fe40003f4f018 */
[----:B------:R-:W-:Y:S02]  /*5ec0*/  LEA.HI R34, R31, R31, RZ, 0x1 ;  /* 0x0000001f1f227211 */ /* 0x000fe400078f08ff */
[----:B------:R-:W-:Y:S02]  /*5ed0*/  LOP3.LUT P4, R72, R60, 0xff, RZ, 0xc0, !PT ;  /* 0x000000ff3c487812 */ /* 0x000fe4000788c0ff */
[----:B------:R-:W-:Y:S02]  /*5ee0*/  SEL R4, RZ, 0xffffffff, P3 ;  /* 0xffffffffff047807 */ /* 0x000fe40001800000 */
[----:B------:R-:W-:Y:S02]  /*5ef0*/  P2R R74, PR, RZ, 0x20 ;  /* 0x00000020ff4a7803 */ /* 0x000fe40000000000 */
[----:B------:R-:W-:Y:S03]  /*5f00*/  @P5 SHF.L.U32 R0, R45, 0x1f, RZ ;  /* 0x0000001f2d005819 */ /* 0x000fe600000006ff */
[----:B------:R-:W-:Y:S01]  /*5f10*/  @P2 SEL R4, R5, R4, !P4 ;  /* 0x0000000405042207 */ /* 0x000fe20006000000 */
[----:B------:R1:W3:Y:S03]  /*5f20*/  @P5 SYNCS.PHASECHK.TRANS64.TRYWAIT P1, [R2+URZ+0x30], R0 ;  /* 0x00003000020055a7 */ /* 0x0002e600080211ff */
[----:B------:R-:W-:Y:S04]  /*5f30*/  LOP3.LUT R4, R4, 0x1, RZ, 0xc0, !PT ;  /* 0x0000000104047812 */ /* 0x000fe800078ec0ff */
[----:B------:R-:W-:Y:S04]  /*5f40*/  ISETP.NE.U32.AND P2, PT, R4, 0x1, PT ;  /* 0x000000010400780c */ /* 0x000fe80003f45070 */
[----:B------:R-:W-:Y:S01]  /*5f50*/  P2R R76, PR, RZ, 0x4 ;  /* 0x00000004ff4c7803 */ /* 0x000fe20000000000 */
[----:B------:R4:W2:Y:S01]  /*5f60*/  SYNCS.PHASECHK.TRANS64.TRYWAIT P0, [R44+URZ+0x90], R3 ;  /* 0x000090032c0075a7 */ /* 0x0008a200080011ff */
[C---:B-1----:R-:W-:Y:S01]  /*5f70*/  IMAD.SHL.U32 R0, R34.reuse, 0x20, RZ ;  /* 0x0000002022007824 */ /* 0x042fe200078e00ff */
[----:B------:R-:W-:Y:S04]  /*5f80*/  LOP3.LUT R34, R34, 0xffe, RZ, 0xc0, !PT ;  /* 0x00000ffe22227812 */ /* 0x000fe800078ec0ff */
[----:B------:R-:W-:Y:S01]  /*5f90*/  LOP3.LUT R0, R0, 0xffffffc0, RZ, 0xc0, !PT ;  /* 0xffffffc000007812 */ /* 0x000fe200078ec0ff */
[----:B------:R-:W-:Y:S04]  /*5fa0*/  IMAD.IADD R34, R31, 0x1, -R34 ;  /* 0x000000011f227824 */ /* 0x000fe800078e0a22 */
[----:B------:R-:W-:Y:S04]  /*5fb0*/  IMAD.IADD R0, R32, 0x1, R0 ;  /* 0x0000000120007824 */ /* 0x000fe800078e0200 */
[----:B------:R-:W-:Y:S01]  /*5fc0*/  IMAD R34, R34, 0x100000, R0 ;  /* 0x0010000022227824 */ /* 0x000fe200078e0200 */
[----:B---3--:R-:W-:Y:S01]  /*5fd0*/  @P5 SEL R47, RZ, 0x1, !P1 ;  /* 0x00000001ff2f5807 */ /* 0x008fe20004800000 */
[----:B----4-:R-:W-:Y:S06]  /*5fe0*/  @!P5 BRA `(.L_x_90) ;  /* 0x000000000068d947 */ /* 0x010fec0003800000 */
[----:B------:R-:W-:Y:S01]  /*5ff0*/  HFMA2 R43, -RZ, RZ, 0, 0 ;  /* 0x00000000ff2b7431 */ /* 0x000fe200000001ff */
[----:B------:R-:W-:Y:S01]  /*6000*/  ISETP.NE.AND P1, PT, R47, RZ, PT ;  /* 0x000000ff2f00720c */ /* 0x000fe20003f25270 */
[----:B------:R-:W-:Y:S01]  /*6010*/  IMAD.U32 R0, RZ, RZ, UR37 ;  /* 0x00000025ff007e24 */ /* 0x000fe2000f8e00ff */
[----:B------:R-:W-:Y:S11]  /*6020*/  BSSY B0, `(.L_x_91) ;  /* 0x0000005000007945 */ /* 0x000ff60003800000 */
[----:B------:R-:W-:Y:S05]  /*6030*/  @P1 BRA `(.L_x_92) ;  /* 0x00000000000c1947 */ /* 0x000fea0003800000 */
[----:B------:R-:W-:Y:S04]  /*6040*/  SHF.L.U32 R4, R45, 0x1f, RZ ;  /* 0x0000001f2d047819 */ /* 0x000fe800000006ff */
[----:B------:R-:W1:Y:S02]  /*6050*/  SYNCS.PHASECHK.TRANS64.TRYWAIT P1, [R2+URZ+0x30], R4 ;  /* 0x00003004020075a7 */ /* 0x000e6400080211ff */
[----:B-1----:R-:W-:Y:S05]  /*6060*/  @!P1 BRA `(.L_x_93) ;  /* 0x0000001c00849947 */ /* 0x002fea0003800000 */
.L_x_92:
[----:B------:R-:W-:Y:S05]  /*6070*/  BSYNC B0 ;  /* 0x0000000000007941 */ /* 0x000fea0003800000 */
.L_x_91:
[----:B------:R-:W-:Y:S01]  /*6080*/  ISETP.NE.AND P1, PT, R76, RZ, PT ;  /* 0x000000ff4c00720c */ /* 0x000fe20003f25270 */
[----:B------:R-:W-:Y:S01]  /*6090*/  IMAD.MOV.U32 R42, RZ, RZ, RZ ;  /* 0x000000ffff2a7224 */ /* 0x000fe200078e00ff */
[----:B------:R-:W-:Y:S02]  /*60a0*/  CS2R R40, SRZ ;  /* 0x0000000000287805 */ /* 0x000fe4000001ff00 */
[----:B------:R-:W-:Y:S02]  /*60b0*/  CS2R R50, SRZ ;  /* 0x0000000000327805 */ /* 0x000fe4000001ff00 */
[----:B------:R-:W-:Y:S07]  /*60c0*/  CS2R R48, SRZ ;  /* 0x0000000000307805 */ /* 0x000fee000001ff00 */
[----:B-1----:R-:W-:Y:S01]  /*60d0*/  @P1 IMAD R2, R0, 0x800, R64 ;  /* 0x0000080000021824 */ /* 0x002fe200078e0240 */
[----:B------:R-:W-:Y:S05]  /*60e0*/  @P1 WARPSYNC.ALL ;  /* 0x0000000000001948 */ /* 0x000fea0003800000 */
[----:B------:R-:W-:Y:S01]  /*60f0*/  @P1 LEA R2, R2, UR36, 0x1 ;  /* 0x0000002402021c11 */ /* 0x000fe2000f8e08ff */
[----:B------:R-:W-:Y:S04]  /*6100*/  UIADD3 UR4, UPT, UPT, UR37, 0x1, URZ ;  /* 0x0000000125047890 */ /* 0x000fe8000fffe0ff */
[----:B------:R1:W3:Y:S01]  /*6110*/  @P1 LDSM.16.M88.4 R40, [R2+0x200] ;  /* 0x000200000228183b */ /* 0x0002e20000000200 */
[----:B------:R-:W-:Y:S01]  /*6120*/  UISETP.NE.AND UP0, UPT, UR4, 0x3, UPT ;  /* 0x000000030400788c */ /* 0x000fe2000bf05270 */
[----:B------:R-:W-:Y:S03]  /*6130*/  @P1 IMAD R0, R69, 0x2, R2 ;  /* 0x0000000245001824 */ /* 0x000fe600078e0202 */
[----:B------:R-:W-:Y:S02]  /*6140*/  USEL UR5, URZ, 0x1, UP0 ;  /* 0x00000001ff057887 */ /* 0x000fe40008000000 */
[----:B------:R1:W4:Y:S01]  /*6150*/  @P1 LDSM.16.M88.4 R48, [R0+0x200] ;  /* 0x000200000030183b */ /* 0x0003220000000200 */
[----:B------:R-:W-:Y:S03]  /*6160*/  USEL UR4, UR4, URZ, UP0 ;  /* 0x000000ff04047287 */ /* 0x000fe60008000000 */
[----:B------:R-:W-:Y:S03]  /*6170*/  LOP3.LUT R45, R45, UR5, RZ, 0x3c, !PT ;  /* 0x000000052d2d7c12 */ /* 0x000fe6000f8e3cff */
[----:B------:R-:W-:Y:S02]  /*6180*/  IMAD.U32 R46, RZ, RZ, UR4 ;  /* 0x00000004ff2e7e24 */ /* 0x000fe4000f8e00ff */
.L_x_90:
[----:B------:R-:W-:Y:S05]  /*6190*/  BSYNC B1 ;  /* 0x0000000000017941 */ /* 0x000fea0003800000 */
.L_x_89:
[----:B-1----:R-:W-:Y:S04]  /*61a0*/  SHF.R.U32.HI R0, RZ, 0x15, R34 ;  /* 0x00000015ff007819 */ /* 0x002fe80000011622 */
[----:B------:R-:W-:Y:S01]  /*61b0*/  LOP3.LUT P1, RZ, R0, 0x3, R65, 0x48, !PT ;  /* 0x0000000300ff7812 */ /* 0x000fe20007824841 */
[----:B------:R-:W-:Y:S01]  /*61c0*/  @!UPT UIADD3 URZ, UPT, UPT, URZ, URZ, URZ ;  /* 0x000000fffffff290 */ /* 0x000fe2000fffe0ff */
[----:B--2---:R-:W-:Y:S11]  /*61d0*/  @P0 BRA `(.L_x_94) ;  /* 0x0000000000080947 */ /* 0x004ff60003800000 */
[----:B------:R-:W1:Y:S02]  /*61e0*/  SYNCS.PHASECHK.TRANS64.TRYWAIT P0, [R44+URZ+0x90], R3 ;  /* 0x000090032c0075a7 */ /* 0x000e6400080011ff */
[----:B-1----:R-:W-:Y:S05]  /*61f0*/  @!P0 BRA `(.L_x_95) ;  /* 0x0000001c00348947 */ /* 0x002fea0003800000 */
.L_x_94:
[----:B------:R-:W-:Y:S05]  /*6200*/  @!P1 BRA `(.L_x_96) ;  /* 0x0000000000409947 */ /* 0x000fea0003800000 */
[----:B------:R-:W2:Y:S01]  /*6210*/  LDCU.64 UR8, c[0x4][0x70] ;  /* 0x01000e00ff0877ac */ /* 0x000ea20008000a00 */
[----:B-1----:R-:W-:Y:S01]  /*6220*/  MOV R3, 0x0 ;  /* 0x0000000000037802 */ /* 0x002fe20000000f00 */
[----:B------:R-:W-:Y:S02]  /*6230*/  HFMA2 R12, -RZ, RZ, 0, 5.9604644775390625e-08 ;  /* 0x00000001ff0c7431 */ /* 0x000fe400000001ff */
[----:B------:R-:W-:Y:S02]  /*6240*/  IMAD.MOV.U32 R8, RZ, RZ, 0x192 ;  /* 0x00000192ff087424 */ /* 0x000fe400078e00ff */
[----:B------:R-:W-:Y:S01]  /*6250*/  IMAD.MOV.U32 R13, RZ, RZ, RZ ;  /* 0x000000ffff0d7224 */ /* 0x000fe200078e00ff */
[----:B------:R-:W1:Y:S01]  /*6260*/  LDCU.64 UR6, c[0x4][0x78] ;  /* 0x01000f00ff0677ac */ /* 0x000e620008000a00 */
[----:B------:R-:W3:Y:S01]  /*6270*/  LDC.64 R2, c[0x4][R3] ;  /* 0x0100000003027b82 */ /* 0x000ee20000000a00 */
[----:B------:R-:W5:Y:S01]  /*6280*/  LDCU.64 UR4, c[0x4][0x10] ;  /* 0x01000200ff0477ac */ /* 0x000f620008000a00 */
[----:B--2---:R-:W-:Y:S01]  /*6290*/  MOV R5, UR9 ;  /* 0x0000000900057c02 */ /* 0x004fe20008000f00 */
[----:B------:R-:W-:Y:S01]  /*62a0*/  IMAD.U32 R4, RZ, RZ, UR8 ;  /* 0x00000008ff047e24 */ /* 0x000fe2000f8e00ff */
[----:B-1----:R-:W-:Y:S01]  /*62b0*/  MOV R7, UR7 ;  /* 0x0000000700077c02 */ /* 0x002fe20008000f00 */
[----:B------:R-:W-:Y:S01]  /*62c0*/  IMAD.U32 R6, RZ, RZ, UR6 ;  /* 0x00000006ff067e24 */ /* 0x000fe2000f8e00ff */
[----:B-----5:R-:W-:Y:S01]  /*62d0*/  MOV R11, UR5 ;  /* 0x00000005000b7c02 */ /* 0x020fe20008000f00 */
[----:B------:R-:W-:Y:S02]  /*62e0*/  IMAD.U32 R10, RZ, RZ, UR4 ;  /* 0x00000004ff0a7e24 */ /* 0x000fe4000f8e00ff */
[----:B------:R-:W-:Y:S07]  /*62f0*/  LEPC R20, `(.L_x_96) ;  /* 0x000000001014794e */ /* 0x000fee0000000000 */
[----:B---34-:R-:W-:Y:S05]  /*6300*/  CALL.ABS.NOINC R2 ;  /* 0x0000000002007343 */ /* 0x018fea0003c00000 */
.L_x_96:
[----:B-1-3--:R-:W-:Y:S01]  /*6310*/  SHF.L.U32 R3, R40, 0x10, RZ ;  /* 0x0000001028037819 */ /* 0x00afe200000006ff */
[----:B------:R-:W-:Y:S05]  /*6320*/  WARPSYNC.ALL ;  /* 0x0000000000007948 */ /* 0x000fea0003800000 */
[----:B------:R-:W-:Y:S01]  /*6330*/  R2UR UR4, R34 ;  /* 0x00000000220472ca */ /* 0x000fe200000e0000 */
[----:B------:R-:W-:Y:S01]  /*6340*/  BSSY.RECONVERGENT B0, `(.L_x_97) ;  /* 0x0000050000007945 */ /* 0x000fe20003800200 */
[----:B------:R-:W-:Y:S02]  /*6350*/  SHF.L.U32 R20, R42, 0x10, RZ ;  /* 0x000000102a147819 */ /* 0x000fe400000006ff */
[----:B------:R-:W-:Y:S02]  /*6360*/  SHF.L.U32 R75, R69, 0x1, RZ ;  /* 0x00000001454b7819 */ /* 0x000fe400000006ff */
[----:B------:R-:W-:Y:S07]  /*6370*/  ISETP.NE.AND P0, PT, R70, RZ, PT ;  /* 0x000000ff4600720c */ /* 0x000fee0003f05270 */
[----:B------:R-:W1:Y:S02]  /*6380*/  LDTM.16dp256bit.x4 R4, tmem[UR4] ;  /* 0x00000004000479ee */ /* 0x000e640008120000 */
[C---:B-1----:R-:W-:Y:S01]  /*6390*/  FMUL R0, R33.reuse, R4 ;  /* 0x0000000421007220 */ /* 0x042fe20000400000 */
[----:B------:R-:W-:Y:S01]  /*63a0*/  LOP3.LUT R4, R40, 0xffff0000, RZ, 0xc0, !PT ;  /* 0xffff000028047812 */ /* 0x000fe200078ec0ff */
[----:B------:R-:W-:Y:S01]  /*63b0*/  FMUL R2, R33, R5 ;  /* 0x0000000521027220 */ /* 0x000fe20000400000 */
[----:B------:R-:W-:Y:S01]  /*63c0*/  SHF.L.U32 R5, R41, 0x10, RZ ;  /* 0x0000001029057819 */ /* 0x000fe200000006ff */
[----:B------:R-:W-:Y:S01]  /*63d0*/  FFMA R0, R35, R3, R0 ;  /* 0x0000000323007223 */ /* 0x000fe20000000000 */
[----:B------:R-:W-:Y:S01]  /*63e0*/  FMUL R3, R33, R6 ;  /* 0x0000000621037220 */ /* 0x000fe20000400000 */
[----:B------:R-:W-:Y:S01]  /*63f0*/  LOP3.LUT R6, R41, 0xffff0000, RZ, 0xc0, !PT ;  /* 0xffff000029067812 */ /* 0x000fe200078ec0ff */
[----:B------:R-:W-:Y:S01]  /*6400*/  FFMA R2, R35, R4, R2 ;  /* 0x0000000423027223 */ /* 0x000fe20000000002 */
[----:B------:R-:W-:Y:S01]  /*6410*/  FMUL R7, R33, R7 ;  /* 0x0000000721077220 */ /* 0x000fe20000400000 */
[----:B------:R-:W-:Y:S01]  /*6420*/  FFMA R3, R35, R5, R3 ;  /* 0x0000000523037223 */ /* 0x000fe20000000003 */
[C---:B------:R-:W-:Y:S01]  /*6430*/  FMUL R4, R33.reuse, R8 ;  /* 0x0000000821047220 */ /* 0x040fe20000400000 */
[----:B------:R-:W-:Y:S01]  /*6440*/  FMUL R5, R33, R9 ;  /* 0x0000000921057220 */ /* 0x000fe20000400000 */
[----:B------:R-:W-:Y:S01]  /*6450*/  F2FP.BF16.F32.PACK_AB R36, R2, R0 ;  /* 0x000000000224723e */ /* 0x000fe200000010ff */
[C---:B------:R-:W-:Y:S01]  /*6460*/  FFMA R7, R35.reuse, R6, R7 ;  /* 0x0000000623077223 */ /* 0x040fe20000000007 */
[----:B------:R-:W-:Y:S01]  /*6470*/  LOP3.LUT R0, R42, 0xffff0000, RZ, 0xc0, !PT ;  /* 0xffff00002a007812 */ /* 0x000fe200078ec0ff */
[----:B------:R-:W-:Y:S01]  /*6480*/  FFMA R4, R35, R20, R4 ;  /* 0x0000001423047223 */ /* 0x000fe20000000004 */
[----:B------:R-:W-:Y:S01]  /*6490*/  SHF.L.U32 R2, R43, 0x10, RZ ;  /* 0x000000102b027819 */ /* 0x000fe200000006ff */
[----:B------:R-:W-:Y:S01]  /*64a0*/  FMUL R6, R33, R10 ;  /* 0x0000000a21067220 */ /* 0x000fe20000400000 */
[----:B------:R-:W-:Y:S01]  /*64b0*/  F2FP.BF16.F32.PACK_AB R37, R7, R3 ;  /* 0x000000030725723e */ /* 0x000fe200000010ff */
[----:B------:R-:W-:Y:S01]  /*64c0*/  FFMA R5, R35, R0, R5 ;  /* 0x0000000023057223 */ /* 0x000fe20000000005 */
[----:B------:R-:W-:Y:S01]  /*64d0*/  LOP3.LUT R3, R43, 0xffff0000, RZ, 0xc0, !PT ;  /* 0xffff00002b037812 */ /* 0x000fe200078ec0ff */
[----:B------:R-:W-:Y:S01]  /*64e0*/  FFMA R6, R35, R2, R6 ;  /* 0x0000000223067223 */ /* 0x000fe20000000006 */
[C---:B----4-:R-:W-:Y:S01]  /*64f0*/  SHF.L.U32 R7, R48.reuse, 0x10, RZ ;  /* 0x0000001030077819 */ /* 0x050fe200000006ff */
[C---:B------:R-:W-:Y:S01]  /*6500*/  FMUL R11, R33.reuse, R11 ;  /* 0x0000000b210b7220 */ /* 0x040fe20000400000 */
[----:B------:R-:W-:Y:S01]  /*6510*/  LOP3.LUT R0, R48, 0xffff0000, RZ, 0xc0, !PT ;  /* 0xffff000030007812 */ /* 0x000fe200078ec0ff */
[----:B------:R-:W-:Y:S01]  /*6520*/  FMUL R8, R33, R12 ;  /* 0x0000000c21087220 */ /* 0x000fe20000400000 */
[----:B------:R-:W-:Y:S01]  /*6530*/  SHF.L.U32 R2, R49, 0x10, RZ ;  /* 0x0000001031027819 */ /* 0x000fe200000006ff */
[----:B------:R-:W-:Y:S01]  /*6540*/  FMUL R9, R33, R13 ;  /* 0x0000000d21097220 */ /* 0x000fe20000400000 */
[----:B------:R-:W-:Y:S01]  /*6550*/  F2FP.BF16.F32.PACK_AB R38, R5, R4 ;  /* 0x000000040526723e */ /* 0x000fe200000010ff */
[C---:B------:R-:W-:Y:S01]  /*6560*/  FFMA R11, R35.reuse, R3, R11 ;  /* 0x00000003230b7223 */ /* 0x040fe2000000000b */
[----:B------:R-:W-:Y:S01]  /*6570*/  MOV R5, UR37 ;  /* 0x0000002500057c02 */ /* 0x000fe20008000f00 */
[----:B------:R-:W-:Y:S01]  /*6580*/  FFMA R8, R35, R7, R8 ;  /* 0x0000000723087223 */ /* 0x000fe20000000008 */
[----:B------:R-:W-:Y:S01]  /*6590*/  SHF.L.U32 R3, R51, 0x10, RZ ;  /* 0x0000001033037819 */ /* 0x000fe200000006ff */
[----:B------:R-:W-:Y:S01]  /*65a0*/  FFMA R9, R35, R0, R9 ;  /* 0x0000000023097223 */ /* 0x000fe20000000009 */
[----:B------:R-:W-:Y:S01]  /*65b0*/  LOP3.LUT R0, R49, 0xffff0000, RZ, 0xc0, !PT ;  /* 0xffff000031007812 */ /* 0x000fe200078ec0ff */
[----:B------:R-:W-:Y:S01]  /*65c0*/  FMUL R10, R33, R14 ;  /* 0x0000000e210a7220 */ /* 0x000fe20000400000 */
[----:B------:R-:W-:Y:S01]  /*65d0*/  LOP3.LUT R4, R51, 0xffff0000, RZ, 0xc0, !PT ;  /* 0xffff000033047812 */ /* 0x000fe200078ec0ff */
[C---:B------:R-:W-:Y:S01]  /*65e0*/  FMUL R15, R33.reuse, R15 ;  /* 0x0000000f210f7220 */ /* 0x040fe20000400000 */
[----:B------:R-:W-:Y:S01]  /*65f0*/  FMUL R12, R33, R16 ;  /* 0x00000010210c7220 */ /* 0x000fe20000400000 */
[C---:B------:R-:W-:Y:S01]  /*6600*/  FFMA R10, R35.reuse, R2, R10 ;  /* 0x00000002230a7223 */ /* 0x040fe2000000000a */
[C---:B------:R-:W-:Y:S01]  /*6610*/  LOP3.LUT R2, R50.reuse, 0xffff0000, RZ, 0xc0, !PT ;  /* 0xffff000032027812 */ /* 0x040fe200078ec0ff */
[----:B------:R-:W-:Y:S01]  /*6620*/  FFMA R15, R35, R0, R15 ;  /* 0x00000000230f7223 */ /* 0x000fe2000000000f */
[----:B------:R-:W-:Y:S01]  /*6630*/  SHF.L.U32 R0, R50, 0x10, RZ ;  /* 0x0000001032007819 */ /* 0x000fe200000006ff */
[C---:B------:R-:W-:Y:S01]  /*6640*/  FMUL R13, R33.reuse, R17 ;  /* 0x00000011210d7220 */ /* 0x040fe20000400000 */
[C---:B------:R-:W-:Y:S01]  /*6650*/  FMUL R14, R33.reuse, R18 ;  /* 0x00000012210e7220 */ /* 0x040fe20000400000 */
[----:B------:R-:W-:Y:S01]  /*6660*/  FMUL R19, R33, R19 ;  /* 0x0000001321137220 */ /* 0x000fe20000400000 */
[----:B------:R-:W-:Y:S01]  /*6670*/  LEA R5, R5, R64, 0xb ;  /* 0x0000004005057211 */ /* 0x000fe200078e58ff */
[C---:B------:R-:W-:Y:S01]  /*6680*/  FFMA R12, R35.reuse, R0, R12 ;  /* 0x00000000230c7223 */ /* 0x040fe2000000000c */
[C---:B------:R-:W-:Y:S01]  /*6690*/  FFMA R13, R35.reuse, R2, R13 ;  /* 0x00000002230d7223 */ /* 0x040fe2000000000d */
[C---:B------:R-:W-:Y:S01]  /*66a0*/  FFMA R14, R35.reuse, R3, R14 ;  /* 0x00000003230e7223 */ /* 0x040fe2000000000e */
[----:B------:R-:W-:Y:S01]  /*66b0*/  FFMA R19, R35, R4, R19 ;  /* 0x0000000423137223 */ /* 0x000fe20000000013 */
[----:B------:R-:W-:Y:S02]  /*66c0*/  F2FP.BF16.F32.PACK_AB R39, R11, R6 ;  /* 0x000000060b27723e */ /* 0x000fe400000010ff */
[----:B------:R-:W-:Y:S02]  /*66d0*/  LEA R5, R5, UR36, 0x1 ;  /* 0x0000002405057c11 */ /* 0x000fe4000f8e08ff */
[----:B------:R-:W-:Y:S02]  /*66e0*/  F2FP.BF16.F32.PACK_AB R8, R9, R8 ;  /* 0x000000080908723e */ /* 0x000fe400000010ff */
[----:B------:R-:W-:Y:S01]  /*66f0*/  F2FP.BF16.F32.PACK_AB R9, R15, R10 ;  /* 0x0000000a0f09723e */ /* 0x000fe200000010ff */
[----:B------:R1:W-:Y:S01]  /*6700*/  STSM.16.M88.4 [R5+0x200], R36 ;  /* 0x0002002405007844 */ /* 0x0003e20000000200 */
[----:B------:R-:W-:Y:S02]  /*6710*/  F2FP.BF16.F32.PACK_AB R10, R13, R12 ;  /* 0x0000000c0d0a723e */ /* 0x000fe400000010ff */
[----:B------:R-:W-:Y:S02]  /*6720*/  F2FP.BF16.F32.PACK_AB R11, R19, R14 ;  /* 0x0000000e130b723e */ /* 0x000fe400000010ff */
[----:B------:R-:W-:Y:S05]  /*6730*/  IADD3 R0, PT, PT, R75, 0x200, R5 ;  /* 0x000002004b007810 */ /* 0x000fea0007ffe005 */
[----:B------:R1:W-:Y:S01]  /*6740*/  STSM.16.M88.4 [R0], R8 ;  /* 0x0000000800007844 */ /* 0x0003e20000000200 */
[----:B------:R-:W-:Y:S01]  /*6750*/  @!PT LDS RZ, [RZ] ;  /* 0x00000000fffff984 */ /* 0x000fe20000000800 */
[----:B------:R-:W-:Y:S01]  /*6760*/  @!PT LDS RZ, [RZ] ;  /* 0x00000000fffff984 */ /* 0x000fe20000000800 */
[----:B------:R-:W-:Y:S01]  /*6770*/  @!PT LDS RZ, [RZ] ;  /* 0x00000000fffff984 */ /* 0x000fe20000000800 */
[----:B------:R-:W-:Y:S01]  /*6780*/  @!PT LDS RZ, [RZ] ;  /* 0x00000000fffff984 */ /* 0x000fe20000000800 */
[----:B------:R2:W-:Y:S07]  /*6790*/  MEMBAR.ALL.CTA ;  /* 0x0000000000007992 */ /* 0x0005ee0000008000 */
[----:B--2---:R-:W2:Y:S02]  /*67a0*/  FENCE.VIEW.ASYNC.S ;  /* 0x00000000000073c6 */ /* 0x004ea40000000000 */
[----:B--2---:R-:W-:Y:S06]  /*67b0*/  BAR.SYNC.DEFER_BLOCKING 0x1, 0x80 ;  /* 0x0042000000007b1d */ /* 0x004fec0000010000 */
[----:B------:R-:W-:Y:S05]  /*67c0*/  @P0 BRA `(.L_x_98) ;  /* 0x00000000001c0947 */ /* 0x000fea0003800000 */
[----:B------:R-:W-:Y:S02]  /*67d0*/  ULEA UR5, UR37, UR36, 0xc ;  /* 0x0000002425057291 */ /* 0x000fe4000f8e60ff */
[----:B------:R-:W-:Y:S02]  /*67e0*/  UIADD3 UR4, UP0, UPT, UR54, 0x680, URZ ;  /* 0x0000068036047890 */ /* 0x000fe4000ff1e0ff */
[----:B------:R-:W-:Y:S02]  /*67f0*/  UIADD3 UR44, UPT, UPT, UR5, 0x200, URZ ;  /* 0x00000200052c7890 */ /* 0x000fe4000fffe0ff */
[----:B------:R-:W-:Y:S01]  /*6800*/  UIADD3.X UR5, UPT, UPT, URZ, UR55, URZ, UP0, !UPT ;  /* 0x00000037ff057290 */ /* 0x000fe200087fe4ff */
[----:B------:R-:W-:Y:S08]  /*6810*/  UMOV UR47, UR60 ;  /* 0x0000003c002f7c82 */ /* 0x000ff00008000000 */
[----:B------:R2:W-:Y:S02]  /*6820*/  UTMASTG.3D [UR44], [UR4] ;  /* 0x0000002c040073b5 */ /* 0x0005e40008010000 */
[----:B--2---:R0:W-:Y:S02]  /*6830*/  UTMACMDFLUSH ;  /* 0x00000000000079b7 */ /* 0x0041e40000000000 */
.L_x_98:
[----:B------:R-:W-:Y:S05]  /*6840*/  BSYNC.RECONVERGENT B0 ;  /* 0x0000000000007941 */ /* 0x000fea0003800200 */
.L_x_97:
[----:B------:R-:W-:Y:S01]  /*6850*/  UIADD3 UR39, UPT, UPT, UR37, 0x1, URZ ;  /* 0x0000000125277890 */ /* 0x000fe2000fffe0ff */
[----:B------:R-:W-:Y:S03]  /*6860*/  BSSY.RECONVERGENT B0, `(.L_x_99) ;  /* 0x0000005000007945 */ /* 0x000fe60003800200 */
[----:B------:R-:W-:Y:S04]  /*6870*/  UISETP.NE.AND UP0, UPT, UR39, 0x3, UPT ;  /* 0x000000032700788c */ /* 0x000fe8000bf05270 */
[----:B------:R-:W-:Y:S01]  /*6880*/  USEL UR38, UR39, URZ, UP0 ;  /* 0x000000ff27267287 */ /* 0x000fe20008000000 */
[----:B------:R-:W-:Y:S11]  /*6890*/  @P0 BRA `(.L_x_100) ;  /* 0x0000000000040947 */ /* 0x000ff60003800000 */
[----:B------:R-:W-:Y:S04]  /*68a0*/  DEPBAR.LE SB0, 0x1 ;  /* 0x000080400000791a */ /* 0x000fe80000000000 */
.L_x_100:
[----:B------:R-:W-:Y:S05]  /*68b0*/  BSYNC.RECONVERGENT B0 ;  /* 0x0000000000007941 */ /* 0x000fea0003800200 */
.L_x_99:
[----:B------:R-:W-:Y:S01]  /*68c0*/  BAR.SYNC.DEFER_BLOCKING 0x1, 0x80 ;  /* 0x0042000000007b1d */ /* 0x000fe20000010000 */
[----:B------:R-:W-:Y:S01]  /*68d0*/  ISETP.NE.AND P1, PT, R74, RZ, PT ;  /* 0x000000ff4a00720c */ /* 0x000fe20003f25270 */
[----:B------:R-:W-:Y:S01]  /*68e0*/  UISETP.NE.AND UP0, UPT, UR41, URZ, UPT ;  /* 0x000000ff2900728c */ /* 0x000fe2000bf05270 */
[----:B------:R-:W-:Y:S11]  /*68f0*/  LEA R2, R46, UR36, 0x3 ;  /* 0x000000242e027c11 */ /* 0x000ff6000f8e18ff */
[----:B------:R-:W-:Y:S01]  /*6900*/  @P1 SHF.L.U32 R3, R45, 0x1f, RZ ;  /* 0x0000001f2d031819 */ /* 0x000fe200000006ff */
[----:B------:R-:W-:Y:S06]  /*6910*/  BRA.U !UP0, `(.L_x_101) ;  /* 0x0000000108247547 */ /* 0x000fec000b800000 */
[----:B------:R-:W-:Y:S01]  /*6920*/  IMAD.U32 R4, RZ, RZ, UR40 ;  /* 0x00000028ff047e24 */ /* 0x000fe2000f8e00ff */
[----:B-1----:R-:W-:Y:S01]  /*6930*/  MOV R0, UR53 ;  /* 0x0000003500007c02 */ /* 0x002fe20008000f00 */
[----:B------:R-:W-:Y:S03]  /*6940*/  UIADD3 UR4, UPT, UPT, UR40, 0x1, URZ ;  /* 0x0000000128047890 */ /* 0x000fe6000fffe0ff */
[----:B------:R-:W-:Y:S01]  /*6950*/  @P1 LEA R4, R4, UR36, 0x3 ;  /* 0x0000002404041c11 */ /* 0x000fe2000f8e18ff */
[----:B------:R-:W-:Y:S04]  /*6960*/  UISETP.NE.AND UP0, UPT, UR4, 0x3, UPT ;  /* 0x000000030400788c */ /* 0x000fe8000bf05270 */
[----:B------:R-:W-:Y:S01]  /*6970*/  @P1 VIADD R4, R4, 0x48 ;  /* 0x0000004804041836 */ /* 0x000fe20000000000 */
[----:B------:R-:W-:Y:S04]  /*6980*/  USEL UR40, UR4, URZ, UP0 ;  /* 0x000000ff04287287 */ /* 0x000fe80008000000 */
[----:B------:R-:W-:Y:S04]  /*6990*/  @P1 PRMT R0, R0, 0x654, R4 ;  /* 0x0000065400001816 */ /* 0x000fe80000000004 */
[----:B------:R2:W-:Y:S04]  /*69a0*/  @P1 SYNCS.ARRIVE.TRANS64.RED.A1T0 RZ, [R0+URZ], RZ ;  /* 0x000000ff00ff19a7 */ /* 0x0005e800081004ff */
.L_x_101:
[----:B------:R-:W3:Y:S01]  /*69b0*/  @P1 SYNCS.PHASECHK.TRANS64.TRYWAIT P0, [R2+URZ+0x30], R3 ;  /* 0x00003003020015a7 */ /* 0x000ee200080011ff */
[----:B------:R-:W-:Y:S01]  /*69c0*/  BSSY B1, `(.L_x_102) ;  /* 0x0000013000017945 */ /* 0x000fe20003800000 */
[----:B---3--:R-:W-:Y:S03]  /*69d0*/  @P1 SEL R47, RZ, 0x1, !P0 ;  /* 0x00000001ff2f1807 */ /* 0x008fe60004000000 */
[----:B------:R-:W-:Y:S05]  /*69e0*/  @!P1 BRA `(.L_x_103) ;  /* 0x0000000000409947 */ /* 0x000fea0003800000 */
[----:B------:R-:W-:Y:S01]  /*69f0*/  ISETP.NE.AND P1, PT, R76, RZ, PT ;  /* 0x000000ff4c00720c */ /* 0x000fe20003f25270 */
[----:B------:R-:W-:Y:S01]  /*6a00*/  BSSY B0, `(.L_x_104) ;  /* 0x0000009000007945 */ /* 0x000fe20003800000 */
[----:B------:R-:W-:Y:S11]  /*6a10*/  ISETP.NE.AND P0, PT, R47, RZ, PT ;  /* 0x000000ff2f00720c */ /* 0x000ff60003f05270 */
[----:B------:R-:W-:Y:S05]  /*6a20*/  @P1 IMAD R3, R46, 0x800, R64 ;  /* 0x000008002e031824 */ /* 0x000fea00078e0240 */
[----:B------:R-:W-:Y:S05]  /*6a30*/  @P1 LEA R3, R3, UR36, 0x1 ;  /* 0x0000002403031c11 */ /* 0x000fea000f8e08ff */
[----:B-12---:R-:W-:Y:S01]  /*6a40*/  @P1 IMAD.IADD R0, R75, 0x1, R3 ;  /* 0x000000014b001824 */ /* 0x006fe200078e0203 */
[----:B------:R-:W-:Y:S06]  /*6a50*/  @P0 BRA `(.L_x_105) ;  /* 0x00000000000c0947 */ /* 0x000fec0003800000 */
[----:B------:R-:W-:Y:S04]  /*6a60*/  SHF.L.U32 R45, R45, 0x1f, RZ ;  /* 0x0000001f2d2d7819 */ /* 0x000fe800000006ff */
[----:B------:R-:W1:Y:S02]  /*6a70*/  SYNCS.PHASECHK.TRANS64.TRYWAIT P0, [R2+URZ+0x30], R45 ;  /* 0x0000302d020075a7 */ /* 0x000e6400080011ff */
[----:B-1----:R-:W-:Y:S05]  /*6a80*/  @!P0 BRA `(.L_x_106) ;  /* 0x0000001400248947 */ /* 0x002fea0003800000 */
.L_x_105:
[----:B------:R-:W-:Y:S05]  /*6a90*/  BSYNC B0 ;  /* 0x0000000000007941 */ /* 0x000fea0003800000 */
.L_x_104:
[----:B------:R-:W-:Y:S11]  /*6aa0*/  ISETP.NE.AND P0, PT, R76, RZ, PT ;  /* 0x000000ff4c00720c */ /* 0x000ff60003f05270 */
[----:B------:R-:W-:Y:S02]  /*6ab0*/  @!UPT UIADD3 URZ, UPT, UPT, URZ, URZ, URZ ;  /* 0x000000fffffff290 */ /* 0x000fe4000fffe0ff */
[----:B------:R-:W-:Y:S05]  /*6ac0*/  @P0 WARPSYNC.ALL ;  /* 0x0000000000000948 */ /* 0x000fea0003800000 */
[----:B------:R3:W4:Y:S04]  /*6ad0*/  @P0 LDSM.16.M88.4 R40, [R3+0x200] ;  /* 0x000200000328083b */ /* 0x0007280000000200 */
[----:B------:R3:W2:Y:S02]  /*6ae0*/  @P0 LDSM.16.M88.4 R48, [R0+0x200] ;  /* 0x000200000030083b */ /* 0x0006a40000000200 */
.L_x_103:
[----:B------:R-:W-:Y:S05]  /*6af0*/  BSYNC B1 ;  /* 0x0000000000017941 */ /* 0x000fea0003800000 */
.L_x_102:
[----:B-123--:R-:W-:Y:S05]  /*6b00*/  VIADD R0, R34, 0x20 ;  /* 0x0000002022007836 */ /* 0x00efea0000000000 */
[----:B------:R-:W-:Y:S04]  /*6b10*/  SHF.R.U32.HI R0, RZ, 0x15, R0 ;  /* 0x00000015ff007819 */ /* 0x000fe80000011600 */
[----:B------:R-:W-:Y:S11]  /*6b20*/  LOP3.LUT P0, RZ, R0, 0x3, R65, 0x48, !PT ;  /* 0x0000000300ff7812 */ /* 0x000ff60007804841 */
[----:B------:R-:W-:Y:S02]  /*6b30*/  @!UPT UIADD3 URZ, UPT, UPT, URZ, URZ, URZ ;  /* 0x000000fffffff290 */ /* 0x000fe4000fffe0ff */
[----:B------:R-:W-:Y:S05]  /*6b40*/  @!P0 BRA `(.L_x_107) ;  /* 0x0000000000408947 */ /* 0x000fea0003800000 */
[----:B------:R-:W1:Y:S01]  /*6b50*/  LDCU.64 UR8, c[0x4][0x70] ;  /* 0x01000e00ff0877ac */ /* 0x000e620008000a00 */
[----:B------:R-:W-:Y:S01]  /*6b60*/  MOV R3, 0x0 ;  /* 0x0000000000037802 */ /* 0x000fe20000000f00 */
[----:B------:R-:W-:Y:S02]  /*6b70*/  HFMA2 R12, -RZ, RZ, 0, 5.9604644775390625e-08 ;  /* 0x00000001ff0c7431 */ /* 0x000fe400000001ff */
[----:B------:R-:W-:Y:S02]  /*6b80*/  IMAD.MOV.U32 R8, RZ, RZ, 0x192 ;  /* 0x00000192ff087424 */ /* 0x000fe400078e00ff */
[----:B------:R-:W-:Y:S01]  /*6b90*/  IMAD.MOV.U32 R13, RZ, RZ, RZ ;  /* 0x000000ffff0d7224 */ /* 0x000fe200078e00ff */
[----:B------:R-:W2:Y:S01]  /*6ba0*/  LDCU.64 UR6, c[0x4][0x78] ;  /* 0x01000f00ff0677ac */ /* 0x000ea20008000a00 */
[----:B------:R-:W3:Y:S01]  /*6bb0*/  LDC.64 R2, c[0x4][R3] ;  /* 0x0100000003027b82 */ /* 0x000ee20000000a00 */
[----:B------:R-:W5:Y:S01]  /*6bc0*/  LDCU.64 UR4, c[0x4][0x10] ;  /* 0x01000200ff0477ac */ /* 0x000f620008000a00 */
[----:B-1----:R-:W-:Y:S01]  /*6bd0*/  MOV R5, UR9 ;  /* 0x0000000900057c02 */ /* 0x002fe20008000f00 */
[----:B------:R-:W-:Y:S01]  /*6be0*/  IMAD.U32 R4, RZ, RZ, UR8 ;  /* 0x00000008ff047e24 */ /* 0x000fe2000f8e00ff */
[----:B--2---:R-:W-:Y:S01]  /*6bf0*/  MOV R7, UR7 ;  /* 0x0000000700077c02 */ /* 0x004fe20008000f00 */
[----:B------:R-:W-:Y:S01]  /*6c00*/  IMAD.U32 R6, RZ, RZ, UR6 ;  /* 0x00000006ff067e24 */ /* 0x000fe2000f8e00ff */
[----:B-----5:R-:W-:Y:S01]  /*6c10*/  MOV R11, UR5 ;  /* 0x00000005000b7c02 */ /* 0x020fe20008000f00 */
[----:B------:R-:W-:Y:S02]  /*6c20*/  IMAD.U32 R10, RZ, RZ, UR4 ;  /* 0x00000004ff0a7e24 */ /* 0x000fe4000f8e00ff */
[----:B------:R-:W-:Y:S07]  /*6c30*/  LEPC R20, `(.L_x_107) ;  /* 0x000000001014794e */ /* 0x000fee0000000000 */
[----:B---34-:R-:W-:Y:S05]  /*6c40*/  CALL.ABS.NOINC R2 ;  /* 0x0000000002007343 */ /* 0x018fea0003c00000 */
.L_x_107:
[----:B------:R-:W-:Y:S01]  /*6c50*/  ISETP.NE.AND P0, PT, R70, RZ, PT ;  /* 0x000000ff4600720c */ /* 0x000fe20003f05270 */
[----:B------:R-:W-:Y:S05]  /*6c60*/  WARPSYNC.ALL ;  /* 0x0000000000007948 */ /* 0x000fea0003800000 */
[----:B------:R-:W-:Y:S01]  /*6c70*/  R2UR UR4, R34 ;  /* 0x00000000220472ca */ /* 0x000fe200000e0000 */
[----:B------:R-:W-:Y:S01]  /*6c80*/  BSSY.RECONVERGENT B0, `(.L_x_108) ;  /* 0x0000056000007945 */ /* 0x000fe20003800200 */
[C---:B----4-:R-:W-:Y:S02]  /*6c90*/  SHF.L.U32 R20, R40.reuse, 0x10, RZ ;  /* 0x0000001028147819 */ /* 0x050fe400000006ff */
[----:B------:R-:W-:Y:S02]  /*6ca0*/  LOP3.LUT R21, R40, 0xffff0000, RZ, 0xc0, !PT ;  /* 0xffff000028157812 */ /* 0x000fe400078ec0ff */
[C---:B------:R-:W-:Y:S02]  /*6cb0*/  SHF.L.U32 R34, R41.reuse, 0x10, RZ ;  /* 0x0000001029227819 */ /* 0x040fe400000006ff */
[----:B------:R-:W-:Y:S02]  /*6cc0*/  LOP3.LUT R36, R41, 0xffff0000, RZ, 0xc0, !PT ;  /* 0xffff000029247812 */ /* 0x000fe400078ec0ff */
[C---:B------:R-:W-:Y:S02]  /*6cd0*/  SHF.L.U32 R37, R42.reuse, 0x10, RZ ;  /* 0x000000102a257819 */ /* 0x040fe400000006ff */
[----:B------:R-:W-:Y:S01]  /*6ce0*/  LOP3.LUT R38, R42, 0xffff0000, RZ, 0xc0, !PT ;  /* 0xffff00002a267812 */ /* 0x000fe200078ec0ff */
[----:B------:R-:W1:Y:S01]  /*6cf0*/  LDTM.16dp256bit.x4 R4, tmem[UR4+0x20] ;  /* 0x00002004000479ee */ /* 0x000e620008120000 */
[----:B------:R-:W-:Y:S01]  /*6d00*/  R2UR UR4, R44 ;  /* 0x000000002c0472ca */ /* 0x000fe200000e0000 */
[----:B------:R-:W-:Y:S01]  /*6d10*/  NOP ;  /* 0x0000000000007918 */ /* 0x000fe20000000000 */
[C---:B------:R-:W-:Y:S02]  /*6d20*/  SHF.L.U32 R39, R43.reuse, 0x10, RZ ;  /* 0x000000102b277819 */ /* 0x040fe400000006ff */
[----:B------:R-:W-:Y:S02]  /*6d30*/  LOP3.LUT R40, R43, 0xffff0000, RZ, 0xc0, !PT ;  /* 0xffff00002b287812 */ /* 0x000fe400078ec0ff */
[C---:B------:R-:W-:Y:S02]  /*6d40*/  SHF.L.U32 R41, R48.reuse, 0x10, RZ ;  /* 0x0000001030297819 */ /* 0x040fe400000006ff */
[----:B------:R-:W-:Y:S02]  /*6d50*/  LOP3.LUT R42, R48, 0xffff0000, RZ, 0xc0, !PT ;  /* 0xffff0000302a7812 */ /* 0x000fe400078ec0ff */
[C---:B------:R-:W-:Y:S02]  /*6d60*/  SHF.L.U32 R43, R49.reuse, 0x10, RZ ;  /* 0x00000010312b7819 */ /* 0x040fe400000006ff */
[----:B------:R-:W-:Y:S01]  /*6d70*/  LOP3.LUT R44, R49, 0xffff0000, RZ, 0xc0, !PT ;  /* 0xffff0000312c7812 */ /* 0x000fe200078ec0ff */
[----:B------:R-:W-:Y:S01]  /*6d80*/  UIADD3 UR4, UPT, UPT, UR4, 0xb0, URZ ;  /* 0x000000b004047890 */ /* 0x000fe2000fffe0ff */
[C---:B------:R-:W-:Y:S02]  /*6d90*/  SHF.L.U32 R45, R50.reuse, 0x10, RZ ;  /* 0x00000010322d7819 */ /* 0x040fe400000006ff */
[----:B------:R-:W-:Y:S01]  /*6da0*/  LOP3.LUT R46, R50, 0xffff0000, RZ, 0xc0, !PT ;  /* 0xffff0000322e7812 */ /* 0x000fe200078ec0ff */
[----:B------:R-:W-:Y:S01]  /*6db0*/  UPRMT UR4, UR53, 0x654, UR4 ;  /* 0x0000065435047896 */ /* 0x000fe20008000004 */
[C---:B------:R-:W-:Y:S02]  /*6dc0*/  SHF.L.U32 R47, R51.reuse, 0x10, RZ ;  /* 0x00000010332f7819 */ /* 0x040fe400000006ff */
[----:B------:R-:W-:Y:S01]  /*6dd0*/  LOP3.LUT R48, R51, 0xffff0000, RZ, 0xc0, !PT ;  /* 0xffff000033307812 */ /* 0x000fe200078ec0ff */
[C---:B-1----:R-:W-:Y:S01]  /*6de0*/  FMUL R4, R33.reuse, R4 ;  /* 0x0000000421047220 */ /* 0x042fe20000400000 */
[C---:B------:R-:W-:Y:S01]  /*6df0*/  FMUL R5, R33.reuse, R5 ;  /* 0x0000000521057220 */ /* 0x040fe20000400000 */
[----:B------:R-:W-:Y:S03]  /*6e00*/  FMUL R6, R33, R6 ;  /* 0x0000000621067220 */ /* 0x000fe60000400000 */
[----:B------:R-:W-:Y:S01]  /*6e10*/  SYNCS.ARRIVE.TRANS64.RED.A1T0 RZ, [UR4], RZ ;  /* 0x000000ffffff79a7 */ /* 0x000fe20008100404 */
[C---:B------:R-:W-:Y:S01]  /*6e20*/  FFMA R4, R35.reuse, R20, R4 ;  /* 0x0000001423047223 */ /* 0x040fe20000000004 */
[C---:B------:R-:W-:Y:S01]  /*6e30*/  FFMA R5, R35.reuse, R21, R5 ;  /* 0x0000001523057223 */ /* 0x040fe20000000005 */
[----:B------:R-:W-:Y:S01]  /*6e40*/  FFMA R6, R35, R34, R6 ;  /* 0x0000002223067223 */ /* 0x000fe20000000006 */
[C---:B------:R-:W-:Y:S01]  /*6e50*/  FMUL R7, R33.reuse, R7 ;  /* 0x0000000721077220 */ /* 0x040fe20000400000 */
[C---:B------:R-:W-:Y:S01]  /*6e60*/  FMUL R8, R33.reuse, R8 ;  /* 0x0000000821087220 */ /* 0x040fe20000400000 */
[----:B------:R-:W-:Y:S01]  /*6e70*/  FMUL R9, R33, R9 ;  /* 0x0000000921097220 */ /* 0x000fe20000400000 */
[----:B------:R-:W-:Y:S01]  /*6e80*/  F2FP.BF16.F32.PACK_AB R4, R5, R4 ;  /* 0x000000040504723e */ /* 0x000fe200000010ff */
[C---:B------:R-:W-:Y:S01]  /*6e90*/  FFMA R7, R35.reuse, R36, R7 ;  /* 0x0000002423077223 */ /* 0x040fe20000000007 */
[C---:B------:R-:W-:Y:S01]  /*6ea0*/  FFMA R8, R35.reuse, R37, R8 ;  /* 0x0000002523087223 */ /* 0x040fe20000000008 */
[----:B------:R-:W-:Y:S01]  /*6eb0*/  FFMA R9, R35, R38, R9 ;  /* 0x0000002623097223 */ /* 0x000fe20000000009 */
[C---:B------:R-:W-:Y:S01]  /*6ec0*/  FMUL R10, R33.reuse, R10 ;  /* 0x0000000a210a7220 */ /* 0x040fe20000400000 */
[----:B------:R-:W-:Y:S01]  /*6ed0*/  FMUL R11, R33, R11 ;  /* 0x0000000b210b7220 */ /* 0x000fe20000400000 */
[----:B------:R-:W-:Y:S01]  /*6ee0*/  F2FP.BF16.F32.PACK_AB R5, R7, R6 ;  /* 0x000000060705723e */ /* 0x000fe200000010ff */
[C---:B------:R-:W-:Y:S01]  /*6ef0*/  FMUL R0, R33.reuse, R12 ;  /* 0x0000000c21007220 */ /* 0x040fe20000400000 */
[----:B------:R-:W-:Y:S01]  /*6f00*/  FMUL R2, R33, R13 ;  /* 0x0000000d21027220 */ /* 0x000fe20000400000 */
[----:B------:R-:W-:Y:S01]  /*6f10*/  FFMA R10, R35, R39, R10 ;  /* 0x00000027230a7223 */ /* 0x000fe2000000000a */
[----:B------:R-:W-:Y:S01]  /*6f20*/  FMUL R3, R33, R14 ;  /* 0x0000000e21037220 */ /* 0x000fe20000400000 */
[----:B------:R-:W-:Y:S01]  /*6f30*/  F2FP.BF16.F32.PACK_AB R6, R9, R8 ;  /* 0x000000080906723e */ /* 0x000fe200000010ff */
[----:B------:R-:W-:Y:S01]  /*6f40*/  FFMA R11, R35, R40, R11 ;  /* 0x00000028230b7223 */ /* 0x000fe2000000000b */
[C---:B------:R-:W-:Y:S01]  /*6f50*/  FMUL R15, R33.reuse, R15 ;  /* 0x0000000f210f7220 */ /* 0x040fe20000400000 */
[----:B------:R-:W-:Y:S01]  /*6f60*/  FMUL R12, R33, R16 ;  /* 0x00000010210c7220 */ /* 0x000fe20000400000 */
[----:B------:R-:W-:Y:S01]  /*6f70*/  FFMA R0, R35, R41, R0 ;  /* 0x0000002923007223 */ /* 0x000fe20000000000 */
[----:B------:R-:W-:Y:S01]  /*6f80*/  MOV R8, UR38 ;  /* 0x0000002600087c02 */ /* 0x000fe20008000f00 */
[----:B------:R-:W-:Y:S01]  /*6f90*/  FMUL R13, R33, R17 ;  /* 0x00000011210d7220 */ /* 0x000fe20000400000 */
[----:B------:R-:W-:Y:S01]  /*6fa0*/  FFMA R2, R35, R42, R2 ;  /* 0x0000002a23027223 */ /* 0x000fe20000000002 */
[----:B------:R-:W-:Y:S01]  /*6fb0*/  FMUL R14, R33, R18 ;  /* 0x00000012210e7220 */ /* 0x000fe20000400000 */
[C---:B------:R-:W-:Y:S01]  /*6fc0*/  FFMA R3, R35.reuse, R43, R3 ;  /* 0x0000002b23037223 */ /* 0x040fe20000000003 */
[----:B------:R-:W-:Y:S01]  /*6fd0*/  FFMA R15, R35, R44, R15 ;  /* 0x0000002c230f7223 */ /* 0x000fe2000000000f */
[----:B------:R-:W-:Y:S01]  /*6fe0*/  FMUL R19, R33, R19 ;  /* 0x0000001321137220 */ /* 0x000fe20000400000 */
[C---:B------:R-:W-:Y:S01]  /*6ff0*/  FFMA R12, R35.reuse, R45, R12 ;  /* 0x0000002d230c7223 */ /* 0x040fe2000000000c */
[----:B------:R-:W-:Y:S01]  /*7000*/  LEA R8, R8, R64, 0xb ;  /* 0x0000004008087211 */ /* 0x000fe200078e58ff */
        /* <DEDUP_REMOVED lines=23> */
[----:B------:R-:W-:Y:S02]  /*7180*/  UIADD3 UR9, UPT, UPT, UR45, 0x20, URZ ;  /* 0x000000202d097890 */ /* 0x000fe4000fffe0ff */
[----:B------:R-:W-:Y:S01]  /*7190*/  UIADD3.X UR5, UPT, UPT, URZ, UR55, URZ, UP0, !UPT ;  /* 0x00000037ff057290 */ /* 0x000fe200087fe4ff */
[----:B------:R-:W-:Y:S01]  /*71a0*/  UMOV UR10, UR46 ;  /* 0x0000002e000a7c82 */ /* 0x000fe20008000000 */
[----:B------:R-:W-:Y:S07]  /*71b0*/  UMOV UR11, UR60 ;  /* 0x0000003c000b7c82 */ /* 0x000fee0008000000 */
[----:B------:R2:W-:Y:S02]  /*71c0*/  UTMASTG.3D [UR8], [UR4] ;  /* 0x00000008040073b5 */ /* 0x0005e40008010000 */
[----:B--2---:R0:W-:Y:S02]  /*71d0*/  UTMACMDFLUSH ;  /* 0x00000000000079b7 */ /* 0x0041e40000000000 */
.L_x_109:
[----:B------:R-:W-:Y:S05]  /*71e0*/  BSYNC.RECONVERGENT B0 ;  /* 0x0000000000007941 */ /* 0x000fea0003800200 */
.L_x_108:
[----:B------:R-:W-:Y:S01]  /*71f0*/  UIADD3 UR4, UPT, UPT, UR38, 0x1, URZ ;  /* 0x0000000126047890 */ /* 0x000fe2000fffe0ff */
[----:B------:R-:W-:Y:S03]  /*7200*/  BSSY.RECONVERGENT B0, `(.L_x_110) ;  /* 0x0000008000007945 */ /* 0x000fe60003800200 */
[----:B------:R-:W-:Y:S04]  /*7210*/  UISETP.NE.AND UP0, UPT, UR4, 0x3, UPT ;  /* 0x000000030400788c */ /* 0x000fe8000bf05270 */
[----:B------:R-:W-:Y:S02]  /*7220*/  UISETP.EQ.XOR UP1, UPT, UR39, 0x3, !UP0 ;  /* 0x000000032700788c */ /* 0x000fe4000c722a70 */
[----:B------:R-:W-:Y:S02]  /*7230*/  USEL UR37, UR4, URZ, UP0 ;  /* 0x000000ff04257287 */ /* 0x000fe40008000000 */
[----:B------:R-:W-:Y:S04]  /*7240*/  USEL UR5, URZ, 0x1, !UP1 ;  /* 0x00000001ff057887 */ /* 0x000fe8000c800000 */
[----:B------:R-:W-:Y:S01]  /*7250*/  ULOP3.LUT UR42, UR42, UR5, URZ, 0x3c, !UPT ;  /* 0x000000052a2a7292 */ /* 0x000fe2000f8e3cff */
[----:B------:R-:W-:Y:S11]  /*7260*/  @P0 BRA `(.L_x_111) ;  /* 0x0000000000040947 */ /* 0x000ff60003800000 */
[----:B------:R-:W-:Y:S04]  /*7270*/  DEPBAR.LE SB0, 0x1 ;  /* 0x000080400000791a */ /* 0x000fe80000000000 */
.L_x_111:
[----:B------:R-:W-:Y:S05]  /*7280*/  BSYNC.RECONVERGENT B0 ;  /* 0x0000000000007941 */ /* 0x000fea0003800200 */
.L_x_110:
[----:B------:R-:W-:Y:S01]  /*7290*/  BAR.SYNC.DEFER_BLOCKING 0x1, 0x80 ;  /* 0x0042000000007b1d */ /* 0x000fe20000010000 */
[----:B------:R-:W-:Y:S01]  /*72a0*/  UISETP.NE.AND UP0, UPT, UR41, -0x2, UPT ;  /* 0xfffffffe2900788c */ /* 0x000fe2000bf05270 */
[----:B------:R-:W-:Y:S08]  /*72b0*/  IADD3 R31, PT, PT, R31, 0x1, RZ ;  /* 0x000000011f1f7810 */ /* 0x000ff00007ffe0ff */
[----:B------:R-:W-:Y:S05]  /*72c0*/  BRA.U !UP0, `(.L_x_112) ;  /* 0x0000000108287547 */ /* 0x000fea000b800000 */
[----:B------:R-:W-:Y:S01]  /*72d0*/  ISETP.NE.AND P0, PT, R74, RZ, PT ;  /* 0x000000ff4a00720c */ /* 0x000fe20003f05270 */
[----:B------:R-:W-:Y:S01]  /*72e0*/  IMAD.U32 R2, RZ, RZ, UR40 ;  /* 0x00000028ff027e24 */ /* 0x000fe2000f8e00ff */
[----:B------:R-:W-:Y:S01]  /*72f0*/  UIADD3 UR4, UPT, UPT, UR40, 0x1, URZ ;  /* 0x0000000128047890 */ /* 0x000fe2000fffe0ff */
[----:B------:R-:W-:Y:S03]  /*7300*/  IMAD.U32 R0, RZ, RZ, UR53 ;  /* 0x00000035ff007e24 */ /* 0x000fe6000f8e00ff */
[----:B------:R-:W-:Y:S04]  /*7310*/  UISETP.NE.AND UP0, UPT, UR4, 0x3, UPT ;  /* 0x000000030400788c */ /* 0x000fe8000bf05270 */
[----:B------:R-:W-:Y:S03]  /*7320*/  USEL UR40, UR4, URZ, UP0 ;  /* 0x000000ff04287287 */ /* 0x000fe60008000000 */
[----:B------:R-:W-:Y:S05]  /*7330*/  @P0 LEA R2, R2, UR36, 0x3 ;  /* 0x0000002402020c11 */ /* 0x000fea000f8e18ff */
[----:B------:R-:W-:Y:S05]  /*7340*/  @P0 VIADD R2, R2, 0x48 ;  /* 0x0000004802020836 */ /* 0x000fea0000000000 */
[----:B------:R-:W-:Y:S04]  /*7350*/  @P0 PRMT R0, R0, 0x654, R2 ;  /* 0x0000065400000816 */ /* 0x000fe80000000002 */
[----:B------:R2:W-:Y:S03]  /*7360*/  @P0 SYNCS.ARRIVE.TRANS64.RED.A1T0 RZ, [R0+URZ], RZ ;  /* 0x000000ff00ff09a7 */ /* 0x0005e600081004ff */
.L_x_112:
[----:B------:R-:W-:Y:S01]  /*7370*/  ISETP.NE.AND P2, PT, R71, RZ, PT ;  /* 0x000000ff4700720c */ /* 0x000fe20003f45270 */
[----:B------:R-:W-:Y:S01]  /*7380*/  UIADD3 UR41, UPT, UPT, UR41, 0x2, URZ ;  /* 0x0000000229297890 */ /* 0x000fe2000fffe0ff */
[----:B------:R-:W-:Y:S01]  /*7390*/  ISETP.NE.AND P0, PT, R73, 0x2, PT ;  /* 0x000000024900780c */ /* 0x000fe20003f05270 */
[----:B------:R-:W-:Y:S01]  /*73a0*/  IMAD.IADD R20, R29, 0x1, R58 ;  /* 0x000000011d147824 */ /* 0x000fe200078e023a */
[----:B------:R-:W-:Y:S01]  /*73b0*/  ISETP.NE.AND P1, PT, R31, 0x4, PT ;  /* 0x000000041f00780c */ /* 0x000fe20003f25270 */
[----:B------:R-:W-:Y:S01]  /*73c0*/  IMAD.IADD R21, R30, 0x1, R59 ;  /* 0x000000011e157824 */ /* 0x000fe200078e023b */
[----:B------:R-:W-:Y:S02]  /*73d0*/  SEL R2, RZ, 0x1, P0 ;  /* 0x00000001ff027807 */ /* 0x000fe40000000000 */
[----:B--2---:R-:W-:Y:S02]  /*73e0*/  SEL R0, RZ, 0x1, P1 ;  /* 0x00000001ff007807 */ /* 0x004fe40000800000 */
[----:B------:R-:W-:Y:S02]  /*73f0*/  LOP3.LUT R67, R67, R2, RZ, 0x3c, !PT ;  /* 0x0000000243437212 */ /* 0x000fe400078e3cff */
[----:B------:R-:W-:Y:S02]  /*7400*/  LOP3.LUT R68, R68, R0, RZ, 0x3c, !PT ;  /* 0x0000000044447212 */ /* 0x000fe400078e3cff */
[----:B------:R-:W-:Y:S02]  /*7410*/  @P2 R2UR UR60, R66 ;  /* 0x00000000423c22ca */ /* 0x000fe400000e0000 */
[----:B------:R-:W-:Y:S02]  /*7420*/  SEL R73, R73, RZ, P0 ;  /* 0x000000ff49497207 */ /* 0x000fe40000000000 */
[----:B------:R-:W-:Y:S01]  /*7430*/  SEL R31, R31, RZ, P1 ;  /* 0x000000ff1f1f7207 */ /* 0x000fe20000800000 */
[----:B------:R-:W-:Y:S10]  /*7440*/  @P2 BRA `(.L_x_113) ;  /* 0xffffffdc00e02947 */ /* 0x000ff4000383ffff */
[----:B------:R-:W-:-:S09]  /*7450*/  UISETP.NE.AND UP0, UPT, UR43, URZ, UPT ;  /* 0x000000ff2b00728c */ /* 0x000fd2000bf05270 */
[----:B------:R-:W-:Y:S05]  /*7460*/  BRA.U !UP0, `(.L_x_114) ;  /* 0x0000000108487547 */ /* 0x000fea000b800000 */
[----:B------:R-:W2:Y:S02]  /*7470*/  LDCU.64 UR4, c[0x0][0x890] ;  /* 0x00011200ff0477ac */ /* 0x000ea40008000a00 */
[----:B--2---:R-:W-:-:S04]  /*7480*/  UISETP.NE.U32.AND UP0, UPT, UR4, URZ, UPT ;  /* 0x000000ff0400728c */ /* 0x004fc8000bf05070 */
[----:B------:R-:W-:-:S09]  /*7490*/  UISETP.NE.AND.EX UP0, UPT, UR5, URZ, UPT, UP0 ;  /* 0x000000ff0500728c */ /* 0x000fd2000bf05300 */
[----:B------:R-:W-:Y:S05]  /*74a0*/  BRA.U UP0, `(.L_x_115) ;  /* 0x00000001000c7547 */ /* 0x000fea000b800000 */
[----:B------:R-:W-:-:S13]  /*74b0*/  FSETP.NEU.AND P0, PT, R35, RZ, PT ;  /* 0x000000ff2300720b */ /* 0x000fda0003f0d000 */
[----:B------:R-:W-:Y:S05]  /*74c0*/  @!P0 EXIT ;  /* 0x000000000000894d */ /* 0x000fea0003800000 */
[----:B------:R-:W-:Y:S05]  /*74d0*/  BRA `(.L_x_114) ;  /* 0x00000000002c7947 */ /* 0x000fea0003800000 */
.L_x_115:
[----:B------:R-:W-:Y:S01]  /*74e0*/  ISETP.NE.AND P0, PT, R72, RZ, PT ;  /* 0x000000ff4800720c */ /* 0x000fe20003f05270 */
[----:B------:R-:W-:-:S12]  /*74f0*/  BSSY.RECONVERGENT B0, `(.L_x_114) ;  /* 0x0000009000007945 */ /* 0x000fd80003800200 */
[----:B------:R-:W-:Y:S05]  /*7500*/  @P0 BRA `(.L_x_116) ;  /* 0x0000000000140947 */ /* 0x000fea0003800000 */
[----:B------:R-:W2:Y:S02]  /*7510*/  LDCU.64 UR4, c[0x0][0x888] ;  /* 0x00011100ff0477ac */ /* 0x000ea40008000a00 */
[----:B--2---:R-:W-:-:S04]  /*7520*/  ISETP.NE.U32.AND P0, PT, RZ, UR4, PT ;  /* 0x00000004ff007c0c */ /* 0x004fc8000bf05070 */
[----:B------:R-:W-:-:S13]  /*7530*/  ISETP.NE.AND.EX P0, PT, RZ, UR5, PT, P0 ;  /* 0x00000005ff007c0c */ /* 0x000fda000bf05300 */
[----:B------:R-:W-:Y:S05]  /*7540*/  @!P0 EXIT ;  /* 0x000000000000894d */ /* 0x000fea0003800000 */
[----:B------:R-:W-:Y:S05]  /*7550*/  BRA `(.L_x_117) ;  /* 0x0000000000087947 */ /* 0x000fea0003800000 */
.L_x_116:
[----:B------:R-:W-:-:S13]  /*7560*/  FSETP.NEU.AND P0, PT, R35, RZ, PT ;  /* 0x000000ff2300720b */ /* 0x000fda0003f0d000 */
[----:B------:R-:W-:Y:S05]  /*7570*/  @!P0 EXIT ;  /* 0x000000000000894d */ /* 0x000fea0003800000 */
.L_x_117:
[----:B------:R-:W-:Y:S05]  /*7580*/  BSYNC.RECONVERGENT B0 ;  /* 0x0000000000007941 */ /* 0x000fea0003800200 */
.L_x_114:
[----:B------:R-:W-:Y:S01]  /*7590*/  ULEA UR4, UR40, UR36, 0x3 ;  /* 0x0000002428047291 */ /* 0x000fe2000f8e18ff */
[----:B------:R-:W-:-:S04]  /*75a0*/  DEPBAR.LE SB0, 0x0 ;  /* 0x000080000000791a */ /* 0x000fc80000000000 */
[----:B------:R-:W-:-:S04]  /*75b0*/  UIADD3 UR4, UPT, UPT, UR4, 0x48, URZ ;  /* 0x0000004804047890 */ /* 0x000fc8000fffe0ff */
[----:B------:R-:W-:-:S09]  /*75c0*/  UPRMT UR4, UR53, 0x654, UR4 ;  /* 0x0000065435047896 */ /* 0x000fd20008000004 */
[----:B------:R-:W-:Y:S01]  /*75d0*/  SYNCS.ARRIVE.TRANS64.RED.A1T0 RZ, [UR4], RZ ;  /* 0x000000ffffff79a7 */ /* 0x000fe20008100404 */
[----:B------:R-:W-:Y:S05]  /*75e0*/  EXIT ;  /* 0x000000000000794d */ /* 0x000fea0003800000 */
.L_x_19:
[----:B--2---:R2:W1:Y:S02]  /*75f0*/  SYNCS.PHASECHK.TRANS64.TRYWAIT P0, [R2+URZ+0xe0], R3 ;  /* 0x0000e003020075a7 */ /* 0x00446400080011ff */
[----:B-1----:R-:W-:Y:S05]  /*7600*/  @!P0 NANOSLEEP.SYNCS 0x989680 ;  /* 0x009896800000895d */ /* 0x002fea0003900000 */
[----:B------:R-:W1:Y:S02]  /*7610*/  @!P0 SYNCS.PHASECHK.TRANS64 P0, [R2+URZ+0xe0], R3 ;  /* 0x0000e003020085a7 */ /* 0x000e6400080010ff */
[----:B-1----:R-:W-:Y:S05]  /*7620*/  @!P0 BRA `(.L_x_19) ;  /* 0xfffffffc00f08947 */ /* 0x002fea000383ffff */
[----:B------:R-:W-:Y:S05]  /*7630*/  BRA `(.L_x_118) ;  /* 0xffffff9c00d87947 */ /* 0x000fea000383ffff */
.L_x_22:
[----:B-1----:R-:W-:-:S07]  /*7640*/  MOV R2, UR57 ;  /* 0x0000003900027c02 */ /* 0x002fce0008000f00 */
.L_x_119:
[----:B-1----:R1:W2:Y:S02]  /*7650*/  SYNCS.PHASECHK.TRANS64.TRYWAIT P0, [R2+URZ+0x18], R4 ;  /* 0x00001804020075a7 */ /* 0x0022a400080011ff */
[----:B--2---:R-:W-:Y:S05]  /*7660*/  @!P0 NANOSLEEP.SYNCS 0x989680 ;  /* 0x009896800000895d */ /* 0x004fea0003900000 */
[----:B------:R-:W2:Y:S02]  /*7670*/  @!P0 SYNCS.PHASECHK.TRANS64 P0, [R2+URZ+0x18], R4 ;  /* 0x00001804020085a7 */ /* 0x000ea400080010ff */
[----:B--2---:R-:W-:Y:S05]  /*7680*/  @!P0 BRA `(.L_x_119) ;  /* 0xfffffffc00f08947 */ /* 0x004fea000383ffff */
[----:B------:R-:W-:Y:S05]  /*7690*/  BRA `(.L_x_21) ;  /* 0xffffffa000287947 */ /* 0x000fea000383ffff */
.L_x_30:
[----:B------:R-:W-:-:S07]  /*76a0*/  MOV R2, UR57 ;  /* 0x0000003900027c02 */ /* 0x000fce0008000f00 */
.L_x_120:
[----:B-1----:R1:W2:Y:S02]  /*76b0*/  SYNCS.PHASECHK.TRANS64.TRYWAIT P0, [R2+URZ+0x18], R4 ;  /* 0x00001804020075a7 */ /* 0x0022a400080011ff */
[----:B--2---:R-:W-:Y:S05]  /*76c0*/  @!P0 NANOSLEEP.SYNCS 0x989680 ;  /* 0x009896800000895d */ /* 0x004fea0003900000 */
[----:B------:R-:W2:Y:S02]  /*76d0*/  @!P0 SYNCS.PHASECHK.TRANS64 P0, [R2+URZ+0x18], R4 ;  /* 0x00001804020085a7 */ /* 0x000ea400080010ff */
[----:B--2---:R-:W-:Y:S05]  /*76e0*/  @!P0 BRA `(.L_x_120) ;  /* 0xfffffffc00f08947 */ /* 0x004fea000383ffff */
[----:B------:R-:W-:Y:S05]  /*76f0*/  BRA `(.L_x_29) ;  /* 0xffffffa400647947 */ /* 0x000fea000383ffff */
.L_x_36:
[----:B-1----:R1:W2:Y:S02]  /*7700*/  SYNCS.PHASECHK.TRANS64.TRYWAIT P0, [R2+URZ+0x70], R3 ;  /* 0x00007003020075a7 */ /* 0x0022a400080011ff */
[----:B--2---:R-:W-:Y:S05]  /*7710*/  @!P0 NANOSLEEP.SYNCS 0x989680 ;  /* 0x009896800000895d */ /* 0x004fea0003900000 */
[----:B------:R-:W2:Y:S02]  /*7720*/  @!P0 SYNCS.PHASECHK.TRANS64 P0, [R2+URZ+0x70], R3 ;  /* 0x00007003020085a7 */ /* 0x000ea400080010ff */
[----:B--2---:R-:W-:Y:S05]  /*7730*/  @!P0 BRA `(.L_x_36) ;  /* 0xfffffffc00f08947 */ /* 0x004fea000383ffff */
[----:B------:R-:W-:Y:S05]  /*7740*/  BRA `(.L_x_121) ;  /* 0xffffffa800807947 */ /* 0x000fea000383ffff */
.L_x_40:
[----:B----4-:R-:W-:-:S07]  /*7750*/  MOV R0, UR4 ;  /* 0x0000000400007c02 */ /* 0x010fce0008000f00 */
.L_x_122:
[----:B-1----:R1:W2:Y:S02]  /*7760*/  SYNCS.PHASECHK.TRANS64.TRYWAIT P0, [R0+URZ], R2 ;  /* 0x00000002000075a7 */ /* 0x0022a400080011ff */
[----:B--2---:R-:W-:Y:S05]  /*7770*/  @!P0 NANOSLEEP.SYNCS 0x989680 ;  /* 0x009896800000895d */ /* 0x004fea0003900000 */
[----:B------:R-:W2:Y:S02]  /*7780*/  @!P0 SYNCS.PHASECHK.TRANS64 P0, [R0+URZ], R2 ;  /* 0x00000002000085a7 */ /* 0x000ea400080010ff */
[----:B--2---:R-:W-:Y:S05]  /*7790*/  @!P0 BRA `(.L_x_122) ;  /* 0xfffffffc00f08947 */ /* 0x004fea000383ffff */
[----:B------:R-:W-:Y:S05]  /*77a0*/  BRA `(.L_x_123) ;  /* 0xffffffac00f07947 */ /* 0x000fea000383ffff */
.L_x_41:
[----:B----4-:R-:W-:-:S07]  /*77b0*/  MOV R0, UR5 ;  /* 0x0000000500007c02 */ /* 0x010fce0008000f00 */
.L_x_124:
[----:B-1----:R1:W2:Y:S02]  /*77c0*/  SYNCS.PHASECHK.TRANS64.TRYWAIT P0, [R0+URZ], R2 ;  /* 0x00000002000075a7 */ /* 0x0022a400080011ff */
[----:B--2---:R-:W-:Y:S05]  /*77d0*/  @!P0 NANOSLEEP.SYNCS 0x989680 ;  /* 0x009896800000895d */ /* 0x004fea0003900000 */
[----:B------:R-:W2:Y:S02]  /*77e0*/  @!P0 SYNCS.PHASECHK.TRANS64 P0, [R0+URZ], R2 ;  /* 0x00000002000085a7 */ /* 0x000ea400080010ff */
[----:B--2---:R-:W-:Y:S05]  /*77f0*/  @!P0 BRA `(.L_x_124) ;  /* 0xfffffffc00f08947 */ /* 0x004fea000383ffff */
[----:B------:R-:W-:Y:S05]  /*7800*/  BRA `(.L_x_125) ;  /* 0xffffffac00fc7947 */ /* 0x000fea000383ffff */
.L_x_44:
[----:B-1----:R1:W2:Y:S02]  /*7810*/  SYNCS.PHASECHK.TRANS64.TRYWAIT P0, [R0+URZ+0xd0], R4 ;  /* 0x0000d004000075a7 */ /* 0x0022a400080011ff */
[----:B--2---:R-:W-:Y:S05]  /*7820*/  @!P0 NANOSLEEP.SYNCS 0x989680 ;  /* 0x009896800000895d */ /* 0x004fea0003900000 */
[----:B------:R-:W2:Y:S02]  /*7830*/  @!P0 SYNCS.PHASECHK.TRANS64 P0, [R0+URZ+0xd0], R4 ;  /* 0x0000d004000085a7 */ /* 0x000ea400080010ff */
[----:B--2---:R-:W-:Y:S05]  /*7840*/  @!P0 BRA `(.L_x_44) ;  /* 0xfffffffc00f08947 */ /* 0x004fea000383ffff */
[----:B------:R-:W-:Y:S05]  /*7850*/  BRA `(.L_x_126) ;  /* 0xffffffb000587947 */ /* 0x000fea000383ffff */
.L_x_45:
[----:B------:R-:W-:-:S07]  /*7860*/  MOV R0, UR4 ;  /* 0x0000000400007c02 */ /* 0x000fce0008000f00 */
.L_x_127:
[----:B-1----:R1:W2:Y:S02]  /*7870*/  SYNCS.PHASECHK.TRANS64.TRYWAIT P0, [R0+URZ+0x80], R5 ;  /* 0x00008005000075a7 */ /* 0x0022a400080011ff */
[----:B--2---:R-:W-:Y:S05]  /*7880*/  @!P0 NANOSLEEP.SYNCS 0x989680 ;  /* 0x009896800000895d */ /* 0x004fea0003900000 */
[----:B------:R-:W2:Y:S02]  /*7890*/  @!P0 SYNCS.PHASECHK.TRANS64 P0, [R0+URZ+0x80], R5 ;  /* 0x00008005000085a7 */ /* 0x000ea400080010ff */
[----:B--2---:R-:W-:Y:S05]  /*78a0*/  @!P0 BRA `(.L_x_127) ;  /* 0xfffffffc00f08947 */ /* 0x004fea000383ffff */
[----:B------:R-:W-:Y:S05]  /*78b0*/  BRA `(.L_x_128) ;  /* 0xffffffb000687947 */ /* 0x000fea000383ffff */
.L_x_46:
[----:B-1----:R1:W2:Y:S02]  /*78c0*/  SYNCS.PHASECHK.TRANS64.TRYWAIT P1, [R0+URZ+0x70], R4 ;  /* 0x00007004000075a7 */ /* 0x0022a400080211ff */
[----:B--2---:R-:W-:Y:S05]  /*78d0*/  @!P1 NANOSLEEP.SYNCS 0x989680 ;  /* 0x009896800000995d */ /* 0x004fea0003900000 */
[----:B------:R-:W2:Y:S02]  /*78e0*/  @!P1 SYNCS.PHASECHK.TRANS64 P1, [R0+URZ+0x70], R4 ;  /* 0x00007004000095a7 */ /* 0x000ea400080210ff */
[----:B--2---:R-:W-:Y:S05]  /*78f0*/  @!P1 BRA `(.L_x_46) ;  /* 0xfffffffc00f09947 */ /* 0x004fea000383ffff */
[----:B------:R-:W-:Y:S05]  /*7900*/  BRA `(.L_x_129) ;  /* 0xffffffb000987947 */ /* 0x000fea000383ffff */
.L_x_49:
[----:B------:R-:W-:-:S07]  /*7910*/  MOV R0, UR4 ;  /* 0x0000000400007c02 */ /* 0x000fce0008000f00 */
.L_x_130:
[----:B-1----:R1:W2:Y:S02]  /*7920*/  SYNCS.PHASECHK.TRANS64.TRYWAIT P0, [R0+URZ+0x80], R2 ;  /* 0x00008002000075a7 */ /* 0x0022a400080011ff */
[----:B--2---:R-:W-:Y:S05]  /*7930*/  @!P0 NANOSLEEP.SYNCS 0x989680 ;  /* 0x009896800000895d */ /* 0x004fea0003900000 */
[----:B------:R-:W2:Y:S02]  /*7940*/  @!P0 SYNCS.PHASECHK.TRANS64 P0, [R0+URZ+0x80], R2 ;  /* 0x00008002000085a7 */ /* 0x000ea400080010ff */
[----:B--2---:R-:W-:Y:S05]  /*7950*/  @!P0 BRA `(.L_x_130) ;  /* 0xfffffffc00f08947 */ /* 0x004fea000383ffff */
[----:B------:R-:W-:Y:S05]  /*7960*/  BRA `(.L_x_48) ;  /* 0xffffffb000ec7947 */ /* 0x000fea000383ffff */
.L_x_56:
[----:B-1----:R1:W2:Y:S02]  /*7970*/  SYNCS.PHASECHK.TRANS64.TRYWAIT P1, [R0+URZ+0x70], R2 ;  /* 0x00007002000075a7 */ /* 0x0022a400080211ff */
[----:B--2---:R-:W-:Y:S05]  /*7980*/  @!P1 NANOSLEEP.SYNCS 0x989680 ;  /* 0x009896800000995d */ /* 0x004fea0003900000 */
[----:B------:R-:W2:Y:S02]  /*7990*/  @!P1 SYNCS.PHASECHK.TRANS64 P1, [R0+URZ+0x70], R2 ;  /* 0x00007002000095a7 */ /* 0x000ea400080210ff */
[----:B--2---:R-:W-:Y:S05]  /*79a0*/  @!P1 BRA `(.L_x_56) ;  /* 0xfffffffc00f09947 */ /* 0x004fea000383ffff */
[----:B------:R-:W-:Y:S05]  /*79b0*/  BRA `(.L_x_131) ;  /* 0xffffffb800507947 */ /* 0x000fea000383ffff */
.L_x_57:
[----:B------:R-:W-:-:S07]  /*79c0*/  MOV R2, UR75 ;  /* 0x0000004b00027c02 */ /* 0x000fce0008000f00 */
.L_x_132:
[----:B-1----:R1:W2:Y:S02]  /*79d0*/  SYNCS.PHASECHK.TRANS64.TRYWAIT P0, [R2+URZ+0xb0], R0 ;  /* 0x0000b000020075a7 */ /* 0x0022a400080011ff */
[----:B--2---:R-:W-:Y:S05]  /*79e0*/  @!P0 NANOSLEEP.SYNCS 0x989680 ;  /* 0x009896800000895d */ /* 0x004fea0003900000 */
[----:B------:R-:W2:Y:S02]  /*79f0*/  @!P0 SYNCS.PHASECHK.TRANS64 P0, [R2+URZ+0xb0], R0 ;  /* 0x0000b000020085a7 */ /* 0x000ea400080010ff */
[----:B--2---:R-:W-:Y:S05]  /*7a00*/  @!P0 BRA `(.L_x_132) ;  /* 0xfffffffc00f08947 */ /* 0x004fea000383ffff */
[----:B------:R-:W-:Y:S05]  /*7a10*/  BRA `(.L_x_133) ;  /* 0xffffffb800a47947 */ /* 0x000fea000383ffff */
.L_x_60:
[----:B------:R-:W-:Y:S07]  /*7a20*/  MOV R0, UR5 ;  /* 0x0000000500007c02 */ /* 0x000fee0008000f00 */
.L_x_134:
[----:B-1----:R1:W2:Y:S02]  /*7a30*/  SYNCS.PHASECHK.TRANS64.TRYWAIT P0, [R0+URZ], R2 ;  /* 0x00000002000075a7 */ /* 0x0022a400080011ff */
[----:B--2---:R-:W-:Y:S05]  /*7a40*/  @!P0 NANOSLEEP.SYNCS 0x989680 ;  /* 0x009896800000895d */ /* 0x004fea0003900000 */
[----:B------:R-:W2:Y:S02]  /*7a50*/  @!P0 SYNCS.PHASECHK.TRANS64 P0, [R0+URZ], R2 ;  /* 0x00000002000085a7 */ /* 0x000ea400080010ff */
[----:B--2---:R-:W-:Y:S05]  /*7a60*/  @!P0 BRA `(.L_x_134) ;  /* 0xfffffffc00f08947 */ /* 0x004fea000383ffff */
[----:B------:R-:W-:Y:S05]  /*7a70*/  BRA `(.L_x_59) ;  /* 0xffffffb800c07947 */ /* 0x000fea000383ffff */
.L_x_63:
[----:B------:R-:W-:-:S07]  /*7a80*/  MOV R0, UR4 ;  /* 0x0000000400007c02 */ /* 0x000fce0008000f00 */
.L_x_135:
[----:B--2---:R2:W3:Y:S02]  /*7a90*/  SYNCS.PHASECHK.TRANS64.TRYWAIT P0, [R0+URZ], R2 ;  /* 0x00000002000075a7 */ /* 0x0044e400080011ff */
[----:B---3--:R-:W-:Y:S05]  /*7aa0*/  @!P0 NANOSLEEP.SYNCS 0x989680 ;  /* 0x009896800000895d */ /* 0x008fea0003900000 */
[----:B------:R-:W3:Y:S02]  /*7ab0*/  @!P0 SYNCS.PHASECHK.TRANS64 P0, [R0+URZ], R2 ;  /* 0x00000002000085a7 */ /* 0x000ee400080010ff */
[----:B---3--:R-:W-:Y:S05]  /*7ac0*/  @!P0 BRA `(.L_x_135) ;  /* 0xfffffffc00f08947 */ /* 0x008fea000383ffff */
[----:B------:R-:W-:Y:S05]  /*7ad0*/  BRA `(.L_x_136) ;  /* 0xffffffc000c87947 */ /* 0x000fea000383ffff */
.L_x_64:
[----:B------:R-:W-:-:S07]  /*7ae0*/  MOV R0, UR5 ;  /* 0x0000000500007c02 */ /* 0x000fce0008000f00 */
.L_x_137:
[----:B-1----:R1:W2:Y:S02]  /*7af0*/  SYNCS.PHASECHK.TRANS64.TRYWAIT P0, [R0+URZ], R3 ;  /* 0x00000003000075a7 */ /* 0x0022a400080011ff */
[----:B--2---:R-:W-:Y:S05]  /*7b00*/  @!P0 NANOSLEEP.SYNCS 0x989680 ;  /* 0x009896800000895d */ /* 0x004fea0003900000 */
[----:B------:R-:W2:Y:S02]  /*7b10*/  @!P0 SYNCS.PHASECHK.TRANS64 P0, [R0+URZ], R3 ;  /* 0x00000003000085a7 */ /* 0x000ea400080010ff */
[----:B--2---:R-:W-:Y:S05]  /*7b20*/  @!P0 BRA `(.L_x_137) ;  /* 0xfffffffc00f08947 */ /* 0x004fea000383ffff */
[----:B------:R-:W-:Y:S05]  /*7b30*/  BRA `(.L_x_138) ;  /* 0xffffffc000d47947 */ /* 0x000fea000383ffff */
.L_x_65:
[----:B------:R-:W-:-:S07]  /*7b40*/  MOV R0, UR5 ;  /* 0x0000000500007c02 */ /* 0x000fce0008000f00 */
.L_x_139:
[----:B-1----:R1:W2:Y:S02]  /*7b50*/  SYNCS.PHASECHK.TRANS64.TRYWAIT P0, [R0+URZ], R3 ;  /* 0x00000003000075a7 */ /* 0x0022a400080011ff */
[----:B--2---:R-:W-:Y:S05]  /*7b60*/  @!P0 NANOSLEEP.SYNCS 0x989680 ;  /* 0x009896800000895d */ /* 0x004fea0003900000 */
[----:B------:R-:W2:Y:S02]  /*7b70*/  @!P0 SYNCS.PHASECHK.TRANS64 P0, [R0+URZ], R3 ;  /* 0x00000003000085a7 */ /* 0x000ea400080010ff */
[----:B--2---:R-:W-:Y:S05]  /*7b80*/  @!P0 BRA `(.L_x_139) ;  /* 0xfffffffc00f08947 */ /* 0x004fea000383ffff */
[----:B------:R-:W-:Y:S05]  /*7b90*/  BRA `(.L_x_140) ;  /* 0xffffffc000e07947 */ /* 0x000fea000383ffff */
.L_x_66:
[----:B-1----:R-:W-:-:S07]  /*7ba0*/  MOV R0, UR4 ;  /* 0x0000000400007c02 */ /* 0x002fce0008000f00 */
.L_x_141:
[----:B-1----:R1:W2:Y:S02]  /*7bb0*/  SYNCS.PHASECHK.TRANS64.TRYWAIT P0, [R0+URZ], R2 ;  /* 0x00000002000075a7 */ /* 0x0022a400080011ff */
[----:B--2---:R-:W-:Y:S05]  /*7bc0*/  @!P0 NANOSLEEP.SYNCS 0x989680 ;  /* 0x009896800000895d */ /* 0x004fea0003900000 */
[----:B------:R-:W2:Y:S02]  /*7bd0*/  @!P0 SYNCS.PHASECHK.TRANS64 P0, [R0+URZ], R2 ;  /* 0x00000002000085a7 */ /* 0x000ea400080010ff */
[----:B--2---:R-:W-:Y:S05]  /*7be0*/  @!P0 BRA `(.L_x_141) ;  /* 0xfffffffc00f08947 */ /* 0x004fea000383ffff */
[----:B------:R-:W-:Y:S05]  /*7bf0*/  BRA `(.L_x_142) ;  /* 0xffffffc000ec7947 */ /* 0x000fea000383ffff */
.L_x_71:
[----:B--2---:R2:W3:Y:S02]  /*7c00*/  SYNCS.PHASECHK.TRANS64.TRYWAIT P0, [R0+URZ+0x70], R2 ;  /* 0x00007002000075a7 */ /* 0x0044e400080011ff */
[----:B---3--:R-:W-:Y:S05]  /*7c10*/  @!P0 NANOSLEEP.SYNCS 0x989680 ;  /* 0x009896800000895d */ /* 0x008fea0003900000 */
[----:B------:R-:W3:Y:S02]  /*7c20*/  @!P0 SYNCS.PHASECHK.TRANS64 P0, [R0+URZ+0x70], R2 ;  /* 0x00007002000085a7 */ /* 0x000ee400080010ff */
[----:B---3--:R-:W-:Y:S05]  /*7c30*/  @!P0 BRA `(.L_x_71) ;  /* 0xfffffffc00f08947 */ /* 0x008fea000383ffff */
[----:B------:R-:W-:Y:S05]  /*7c40*/  BRA `(.L_x_143) ;  /* 0xffffffc400e87947 */ /* 0x000fea000383ffff */
.L_x_74:
[----:B------:R-:W-:Y:S07]  /*7c50*/  MOV R0, UR13 ;  /* 0x0000000d00007c02 */ /* 0x000fee0008000f00 */
.L_x_144:
[----:B--2---:R2:W3:Y:S02]  /*7c60*/  SYNCS.PHASECHK.TRANS64.TRYWAIT P0, [R0+URZ+0x68], R2 ;  /* 0x00006802000075a7 */ /* 0x0044e400080011ff */
[----:B---3--:R-:W-:Y:S05]  /*7c70*/  @!P0 NANOSLEEP.SYNCS 0x989680 ;  /* 0x009896800000895d */ /* 0x008fea0003900000 */
[----:B------:R-:W3:Y:S02]  /*7c80*/  @!P0 SYNCS.PHASECHK.TRANS64 P0, [R0+URZ+0x68], R2 ;  /* 0x00006802000085a7 */ /* 0x000ee400080010ff */
[----:B---3--:R-:W-:Y:S05]  /*7c90*/  @!P0 BRA `(.L_x_144) ;  /* 0xfffffffc00f08947 */ /* 0x008fea000383ffff */
[----:B------:R-:W-:Y:S05]  /*7ca0*/  BRA `(.L_x_73) ;  /* 0xffffffc800c87947 */ /* 0x000fea000383ffff */
.L_x_77:
[----:B------:R-:W-:Y:S07]  /*7cb0*/  MOV R0, UR4 ;  /* 0x0000000400007c02 */ /* 0x000fee0008000f00 */
.L_x_145:
[----:B-1----:R1:W2:Y:S02]  /*7cc0*/  SYNCS.PHASECHK.TRANS64.TRYWAIT P0, [R0+URZ+0x48], R9 ;  /* 0x00004809000075a7 */ /* 0x0022a400080011ff */
[----:B--2---:R-:W-:Y:S05]  /*7cd0*/  @!P0 NANOSLEEP.SYNCS 0x989680 ;  /* 0x009896800000895d */ /* 0x004fea0003900000 */
[----:B------:R-:W2:Y:S02]  /*7ce0*/  @!P0 SYNCS.PHASECHK.TRANS64 P0, [R0+URZ+0x48], R9 ;  /* 0x00004809000085a7 */ /* 0x000ea400080010ff */
[----:B--2---:R-:W-:Y:S05]  /*7cf0*/  @!P0 BRA `(.L_x_145) ;  /* 0xfffffffc00f08947 */ /* 0x004fea000383ffff */
[----:B------:R-:W-:Y:S05]  /*7d00*/  BRA `(.L_x_146) ;  /* 0xffffffcc00407947 */ /* 0x000fea000383ffff */
.L_x_78:
[----:B------:R-:W-:Y:S07]  /*7d10*/  MOV R0, UR6 ;  /* 0x0000000600007c02 */ /* 0x000fee0008000f00 */
.L_x_147:
[----:B-1----:R1:W2:Y:S02]  /*7d20*/  SYNCS.PHASECHK.TRANS64.TRYWAIT P0, [R0+URZ+0x48], R20 ;  /* 0x00004814000075a7 */ /* 0x0022a400080011ff */
[----:B--2---:R-:W-:Y:S05]  /*7d30*/  @!P0 NANOSLEEP.SYNCS 0x989680 ;  /* 0x009896800000895d */ /* 0x004fea0003900000 */
[----:B------:R-:W2:Y:S02]  /*7d40*/  @!P0 SYNCS.PHASECHK.TRANS64 P0, [R0+URZ+0x48], R20 ;  /* 0x00004814000085a7 */ /* 0x000ea400080010ff */
[----:B--2---:R-:W-:Y:S05]  /*7d50*/  @!P0 BRA `(.L_x_147) ;  /* 0xfffffffc00f08947 */ /* 0x004fea000383ffff */
[----:B------:R-:W-:Y:S05]  /*7d60*/  BRA `(.L_x_148) ;  /* 0xffffffcc00e07947 */ /* 0x000fea000383ffff */
.L_x_80:
[----:B------:R-:W-:-:S07]  /*7d70*/  MOV R0, UR4 ;  /* 0x0000000400007c02 */ /* 0x000fce0008000f00 */
.L_x_149:
[----:B-1----:R1:W3:Y:S02]  /*7d80*/  SYNCS.PHASECHK.TRANS64.TRYWAIT P0, [R0+URZ], R2 ;  /* 0x00000002000075a7 */ /* 0x0022e400080011ff */
[----:B---3--:R-:W-:Y:S05]  /*7d90*/  @!P0 NANOSLEEP.SYNCS 0x989680 ;  /* 0x009896800000895d */ /* 0x008fea0003900000 */
[----:B------:R-:W3:Y:S02]  /*7da0*/  @!P0 SYNCS.PHASECHK.TRANS64 P0, [R0+URZ], R2 ;  /* 0x00000002000085a7 */ /* 0x000ee400080010ff */
[----:B---3--:R-:W-:Y:S05]  /*7db0*/  @!P0 BRA `(.L_x_149) ;  /* 0xfffffffc00f08947 */ /* 0x008fea000383ffff */
[----:B------:R-:W-:Y:S05]  /*7dc0*/  BRA `(.L_x_150) ;  /* 0xffffffd0006c7947 */ /* 0x000fea000383ffff */
.L_x_81:
[----:B------:R-:W-:-:S07]  /*7dd0*/  MOV R0, UR5 ;  /* 0x0000000500007c02 */ /* 0x000fce0008000f00 */
.L_x_151:
[----:B-1----:R1:W3:Y:S02]  /*7de0*/  SYNCS.PHASECHK.TRANS64.TRYWAIT P0, [R0+URZ], R2 ;  /* 0x00000002000075a7 */ /* 0x0022e400080011ff */
[----:B---3--:R-:W-:Y:S05]  /*7df0*/  @!P0 NANOSLEEP.SYNCS 0x989680 ;  /* 0x009896800000895d */ /* 0x008fea0003900000 */
[----:B------:R-:W3:Y:S02]  /*7e00*/  @!P0 SYNCS.PHASECHK.TRANS64 P0, [R0+URZ], R2 ;  /* 0x00000002000085a7 */ /* 0x000ee400080010ff */
[----:B---3--:R-:W-:Y:S05]  /*7e10*/  @!P0 BRA `(.L_x_151) ;  /* 0xfffffffc00f08947 */ /* 0x008fea000383ffff */
[----:B------:R-:W-:Y:S05]  /*7e20*/  BRA `(.L_x_152) ;  /* 0xffffffd000787947 */ /* 0x000fea000383ffff */
.L_x_83:
[----:B--2---:R2:W4:Y:S02]  /*7e30*/  SYNCS.PHASECHK.TRANS64.TRYWAIT P0, [R0+URZ+0x70], R2 ;  /* 0x00007002000075a7 */ /* 0x00452400080011ff */
[----:B----4-:R-:W-:Y:S05]  /*7e40*/  @!P0 NANOSLEEP.SYNCS 0x989680 ;  /* 0x009896800000895d */ /* 0x010fea0003900000 */
[----:B------:R-:W4:Y:S02]  /*7e50*/  @!P0 SYNCS.PHASECHK.TRANS64 P0, [R0+URZ+0x70], R2 ;  /* 0x00007002000085a7 */ /* 0x000f2400080010ff */
[----:B----4-:R-:W-:Y:S05]  /*7e60*/  @!P0 BRA `(.L_x_83) ;  /* 0xfffffffc00f08947 */ /* 0x010fea000383ffff */
[----:B------:R-:W-:Y:S05]  /*7e70*/  BRA `(.L_x_153) ;  /* 0xffffffd400687947 */ /* 0x000fea000383ffff */
.L_x_93:
[----:B-1----:R1:W3:Y:S02]  /*7e80*/  SYNCS.PHASECHK.TRANS64.TRYWAIT P1, [R2+URZ+0x30], R4 ;  /* 0x00003004020075a7 */ /* 0x0022e400080211ff */
[----:B---3--:R-:W-:Y:S05]  /*7e90*/  @!P1 NANOSLEEP.SYNCS 0x989680 ;  /* 0x009896800000995d */ /* 0x008fea0003900000 */
[----:B------:R-:W3:Y:S02]  /*7ea0*/  @!P1 SYNCS.PHASECHK.TRANS64 P1, [R2+URZ+0x30], R4 ;  /* 0x00003004020095a7 */ /* 0x000ee400080210ff */
[----:B---3--:R-:W-:Y:S05]  /*7eb0*/  @!P1 BRA `(.L_x_93) ;  /* 0xfffffffc00f09947 */ /* 0x008fea000383ffff */
[----:B------:R-:W-:Y:S05]  /*7ec0*/  BRA `(.L_x_92) ;  /* 0xffffffe000687947 */ /* 0x000fea000383ffff */
.L_x_95:
[----:B-1----:R1:W2:Y:S02]  /*7ed0*/  SYNCS.PHASECHK.TRANS64.TRYWAIT P0, [R44+URZ+0x90], R3 ;  /* 0x000090032c0075a7 */ /* 0x0022a400080011ff */
[----:B--2---:R-:W-:Y:S05]  /*7ee0*/  @!P0 NANOSLEEP.SYNCS 0x989680 ;  /* 0x009896800000895d */ /* 0x004fea0003900000 */
[----:B------:R-:W2:Y:S02]  /*7ef0*/  @!P0 SYNCS.PHASECHK.TRANS64 P0, [R44+URZ+0x90], R3 ;  /* 0x000090032c0085a7 */ /* 0x000ea400080010ff */
[----:B--2---:R-:W-:Y:S05]  /*7f00*/  @!P0 BRA `(.L_x_95) ;  /* 0xfffffffc00f08947 */ /* 0x004fea000383ffff */
[----:B------:R-:W-:Y:S05]  /*7f10*/  BRA `(.L_x_94) ;  /* 0xffffffe000b87947 */ /* 0x000fea000383ffff */
.L_x_106:
[----:B-1----:R1:W2:Y:S02]  /*7f20*/  SYNCS.PHASECHK.TRANS64.TRYWAIT P0, [R2+URZ+0x30], R45 ;  /* 0x0000302d020075a7 */ /* 0x0022a400080011ff */
[----:B--2---:R-:W-:Y:S05]  /*7f30*/  @!P0 NANOSLEEP.SYNCS 0x989680 ;  /* 0x009896800000895d */ /* 0x004fea0003900000 */
[----:B------:R-:W2:Y:S02]  /*7f40*/  @!P0 SYNCS.PHASECHK.TRANS64 P0, [R2+URZ+0x30], R45 ;  /* 0x0000302d020085a7 */ /* 0x000ea400080010ff */
[----:B--2---:R-:W-:Y:S05]  /*7f50*/  @!P0 BRA `(.L_x_106) ;  /* 0xfffffffc00f08947 */ /* 0x004fea000383ffff */
[----:B------:R-:W-:Y:S05]  /*7f60*/  BRA `(.L_x_105) ;  /* 0xffffffe800c87947 */ /* 0x000fea000383ffff */
        .weak           $__internal_0_$__cuda_sm10x_tcgen05_guardrail_trap_col_being_dealloced_not_returned_by_alloc
        .type           $__internal_0_$__cuda_sm10x_tcgen05_guardrail_trap_col_being_dealloced_not_returned_by_alloc,@function
        .size           $__internal_0_$__cuda_sm10x_tcgen05_guardrail_trap_col_being_dealloced_not_returned_by_alloc,($__internal_1_$__cuda_sm10x_tcgen05_guardrail_trap_phase_invalid_during_alloc - $__internal_0_$__cuda_sm10x_tcgen05_guardrail_trap_col_being_dealloced_not_returned_by_alloc)
$__internal_0_$__cuda_sm10x_tcgen05_guardrail_trap_col_being_dealloced_not_returned_by_alloc:
[----:B------:R-:W-:Y:S05]  /*7f70*/  BPT.TRAP 0x1 ;  /* 0x000000040000795c */ /* 0x000fea0000300000 */
[----:B------:R-:W-:-:S04]  /*7f80*/  HFMA2 R3, -RZ, RZ, 0, 0 ;  /* 0x00000000ff037431 */ /* 0x000fc800000001ff */
[----:B------:R-:W-:Y:S05]  /*7f90*/  RET.REL.NODEC R2 `(_ZN7cutlass13device_kernelINS_4gemm6kernel13GemmUniversalIN4cute5tupleIJiiiiEEENS1_10collective13CollectiveMmaINS1_35MainloopSm100TmaUmmaWarpSpecializedILi3ELi2ELi4ENS5_IJNS4_1CILi1EEESB_SB_EEEEENS5_IJNSA_ILi64EEESE_NSA_ILi256EEEEEENS_10bfloat16_tENS5_IJlSB_lEEESH_SI_NS4_8TiledMMAINS4_8MMA_AtomIJNS4_20SM100_MMA_F16BF16_SSISH_SH_fLi64ELi64ELNS4_4UMMA5MajorE0ELSN_0ELNSM_7ScaleInE0ELSO_0EEEEEENS4_6LayoutISC_NS5_IJNSA_ILi0EEESS_SS_EEEEENS5_IJNS4_10UnderscoreESV_SV_EEEEENS4_13SM90_TMA_LOADENS4_14ComposedLayoutINS4_7SwizzleILi3ELi4ELi3EEENS4_18smem_ptr_flag_bitsILi16EEENSR_INS5_IJNSA_ILi8EEESE_EEENS5_IJSE_SB_EEEEEEEvNS4_8identityESY_S18_vS19_EENS_8epilogue10collective18CollectiveEpilogueINS1B_23Sm100TmaWarpSpecializedILi3ELi2ELi16ELb1ELb0EEEJSG_NS5_IJNSR_ISE_SB_EENSR_INSA_ILi32EEESB_EEEEESH_SI_SH_SI_NS1B_6fusion15FusionCallbacksIS1F_NS1K_17LinearCombinationISH_fSH_fLNS_15FloatRoundStyleE2EEESG_S1J_JEEENS4_5SM1004TMEM4LOAD26SM100_TMEM_LOAD_16dp256b4xESY_NSZ_INS10_ILi2ELi4ELi3EEES13_NSR_INS5_IJS14_S1H_EEENS5_IJS1H_SB_EEEEEEENS4_17SM75_U32x4_LDSM_NENS4_14SM90_TMA_STOREES1Y_NS4_17SM90_U32x4_STSM_NENS4_39AutoVectorizingCopyWithAssumedAlignmentILi128EEEEEEvvEEEEvNT_6ParamsE) ;  /* 0xffffff8002187950 */ /* 0x000fea0003c3ffff */
        .weak           $__internal_1_$__cuda_sm10x_tcgen05_guardrail_trap_phase_invalid_during_alloc
        .type           $__internal_1_$__cuda_sm10x_tcgen05_guardrail_trap_phase_invalid_during_alloc,@function
        .size           $__internal_1_$__cuda_sm10x_tcgen05_guardrail_trap_phase_invalid_during_alloc,($__internal_2_$__cuda_sm10x_tcgen05_guardrail_trap_unallocated_columns_being_dealloced - $__internal_1_$__cuda_sm10x_tcgen05_guardrail_trap_phase_invalid_during_alloc)
$__internal_1_$__cuda_sm10x_tcgen05_guardrail_trap_phase_invalid_during_alloc:
[----:B------:R-:W-:Y:S05]  /*7fa0*/  BPT.TRAP 0x1 ;  /* 0x000000040000795c */ /* 0x000fea0000300000 */
[----:B------:R-:W-:-:S04]  /*7fb0*/  MOV R3, 0x0 ;  /* 0x0000000000037802 */ /* 0x000fc80000000f00 */
[----:B------:R-:W-:Y:S05]  /*7fc0*/  RET.REL.NODEC R2 `(_ZN7cutlass13device_kernelINS_4gemm6kernel13GemmUniversalIN4cute5tupleIJiiiiEEENS1_10collective13CollectiveMmaINS1_35MainloopSm100TmaUmmaWarpSpecializedILi3ELi2ELi4ENS5_IJNS4_1CILi1EEESB_SB_EEEEENS5_IJNSA_ILi64EEESE_NSA_ILi256EEEEEENS_10bfloat16_tENS5_IJlSB_lEEESH_SI_NS4_8TiledMMAINS4_8MMA_AtomIJNS4_20SM100_MMA_F16BF16_SSISH_SH_fLi64ELi64ELNS4_4UMMA5MajorE0ELSN_0ELNSM_7ScaleInE0ELSO_0EEEEEENS4_6LayoutISC_NS5_IJNSA_ILi0EEESS_SS_EEEEENS5_IJNS4_10UnderscoreESV_SV_EEEEENS4_13SM90_TMA_LOADENS4_14ComposedLayoutINS4_7SwizzleILi3ELi4ELi3EEENS4_18smem_ptr_flag_bitsILi16EEENSR_INS5_IJNSA_ILi8EEESE_EEENS5_IJSE_SB_EEEEEEEvNS4_8identityESY_S18_vS19_EENS_8epilogue10collective18CollectiveEpilogueINS1B_23Sm100TmaWarpSpecializedILi3ELi2ELi16ELb1ELb0EEEJSG_NS5_IJNSR_ISE_SB_EENSR_INSA_ILi32EEESB_EEEEESH_SI_SH_SI_NS1B_6fusion15FusionCallbacksIS1F_NS1K_17LinearCombinationISH_fSH_fLNS_15FloatRoundStyleE2EEESG_S1J_JEEENS4_5SM1004TMEM4LOAD26SM100_TMEM_LOAD_16dp256b4xESY_NSZ_INS10_ILi2ELi4ELi3EEES13_NSR_INS5_IJS14_S1H_EEENS5_IJS1H_SB_EEEEEEENS4_17SM75_U32x4_LDSM_NENS4_14SM90_TMA_STOREES1Y_NS4_17SM90_U32x4_STSM_NENS4_39AutoVectorizingCopyWithAssumedAlignmentILi128EEEEEEvvEEEEvNT_6ParamsE) ;  /* 0xffffff80020c7950 */ /* 0x000fea0003c3ffff */
        .weak           $__internal_2_$__cuda_sm10x_tcgen05_guardrail_trap_unallocated_columns_being_dealloced
        .type           $__internal_2_$__cuda_sm10x_tcgen05_guardrail_trap_unallocated_columns_being_dealloced,@function
        .size           $__internal_2_$__cuda_sm10x_tcgen05_guardrail_trap_unallocated_columns_being_dealloced,(.L_x_155 - $__internal_2_$__cuda_sm10x_tcgen05_guardrail_trap_unallocated_columns_being_dealloced)
$__internal_2_$__cuda_sm10x_tcgen05_guardrail_trap_unallocated_columns_being_dealloced:
[----:B------:R-:W-:Y:S05]  /*7fd0*/  BPT.TRAP 0x1 ;  /* 0x000000040000795c */ /* 0x000fea0000300000 */
[----:B------:R-:W-:-:S04]  /*7fe0*/  HFMA2 R3, -RZ, RZ, 0, 0 ;  /* 0x00000000ff037431 */ /* 0x000fc800000001ff */
[----:B------:R-:W-:Y:S05]  /*7ff0*/  RET.REL.NODEC R2 `(_ZN7cutlass13device_kernelINS_4gemm6kernel13GemmUniversalIN4cute5tupleIJiiiiEEENS1_10collective13CollectiveMmaINS1_35MainloopSm100TmaUmmaWarpSpecializedILi3ELi2ELi4ENS5_IJNS4_1CILi1EEESB_SB_EEEEENS5_IJNSA_ILi64EEESE_NSA_ILi256EEEEEENS_10bfloat16_tENS5_IJlSB_lEEESH_SI_NS4_8TiledMMAINS4_8MMA_AtomIJNS4_20SM100_MMA_F16BF16_SSISH_SH_fLi64ELi64ELNS4_4UMMA5MajorE0ELSN_0ELNSM_7ScaleInE0ELSO_0EEEEEENS4_6LayoutISC_NS5_IJNSA_ILi0EEESS_SS_EEEEENS5_IJNS4_10UnderscoreESV_SV_EEEEENS4_13SM90_TMA_LOADENS4_14ComposedLayoutINS4_7SwizzleILi3ELi4ELi3EEENS4_18smem_ptr_flag_bitsILi16EEENSR_INS5_IJNSA_ILi8EEESE_EEENS5_IJSE_SB_EEEEEEEvNS4_8identityESY_S18_vS19_EENS_8epilogue10collective18CollectiveEpilogueINS1B_23Sm100TmaWarpSpecializedILi3ELi2ELi16ELb1ELb0EEEJSG_NS5_IJNSR_ISE_SB_EENSR_INSA_ILi32EEESB_EEEEESH_SI_SH_SI_NS1B_6fusion15FusionCallbacksIS1F_NS1K_17LinearCombinationISH_fSH_fLNS_15FloatRoundStyleE2EEESG_S1J_JEEENS4_5SM1004TMEM4LOAD26SM100_TMEM_LOAD_16dp256b4xESY_NSZ_INS10_ILi2ELi4ELi3EEES13_NSR_INS5_IJS14_S1H_EEENS5_IJS1H_SB_EEEEEEENS4_17SM75_U32x4_LDSM_NENS4_14SM90_TMA_STOREES1Y_NS4_17SM90_U32x4_STSM_NENS4_39AutoVectorizingCopyWithAssumedAlignmentILi128EEEEEEvvEEEEvNT_6ParamsE) ;  /* 0xffffff8002007950 */ /* 0x000fea0003c3ffff */
.L_x_154:
[----:B------:R-:W-:-:S00]  /*8000*/  BRA `(.L_x_154) ;  /* 0xfffffffc00fc7947 */ /* 0x000fc0000383ffff */
[----:B------:R-:W-:-:S00]  /*8010*/  NOP ;  /* 0x0000000000007918 */ /* 0x000fc00000000000 */
        /* <DEDUP_REMOVED lines=14> */
.L_x_155:


//--------------------- .nv.global.init           --------------------------
	.section	.nv.global.init,"aw",@progbits
.nv.global.init:
	.type		$str$27,@object
	.size		$str$27,($str$28 - $str$27)
$str$27:
        /*0000*/ 	.byte	0x28, 0x61, 0x64, 0x64, 0x72, 0x65, 0x73, 0x73, 0x20, 0x26, 0x20, 0x6d, 0x61, 0x73, 0x6b, 0x29
        /*0010*/ 	.byte	0x20, 0x3d, 0x3d, 0x20, 0x30, 0x00
	.type		$str$28,@object
	.size		$str$28,($str$26 - $str$28)
$str$28:
        /*0016*/ 	.byte	0x2f, 0x74, 0x6d, 0x70, 0x2f, 0x63, 0x75, 0x74, 0x6c, 0x61, 0x73, 0x73, 0x5f, 0x73, 0x77, 0x65
        /*0026*/ 	.byte	0x65, 0x70, 0x5f, 0x73, 0x72, 0x63, 0x2f, 0x69, 0x6e, 0x63, 0x6c, 0x75, 0x64, 0x65, 0x2f, 0x63
        /*0036*/ 	.byte	0x75, 0x74, 0x65, 0x2f, 0x70, 0x6f, 0x69, 0x6e, 0x74, 0x65, 0x72, 0x5f, 0x66, 0x6c, 0x61, 0x67
        /*0046*/ 	.byte	0x67, 0x65, 0x64, 0x2e, 0x68, 0x70, 0x70, 0x00
	.type		$str$26,@object
	.size		$str$26,($str$25 - $str$26)
$str$26:
        /*004e*/ 	.byte	0x2f, 0x74, 0x6d, 0x70, 0x2f, 0x63, 0x75, 0x74, 0x6c, 0x61, 0x73, 0x73, 0x5f, 0x73, 0x77, 0x65
        /*005e*/ 	.byte	0x65, 0x70, 0x5f, 0x73, 0x72, 0x63, 0x2f, 0x69, 0x6e, 0x63, 0x6c, 0x75, 0x64, 0x65, 0x2f, 0x63
        /*006e*/ 	.byte	0x75, 0x74, 0x65, 0x2f, 0x61, 0x74, 0x6f, 0x6d, 0x2f, 0x63, 0x6f, 0x70, 0x79, 0x5f, 0x74, 0x72
        /*007e*/ 	.byte	0x61, 0x69, 0x74, 0x73, 0x5f, 0x73, 0x6d, 0x31, 0x30, 0x30, 0x2e, 0x68, 0x70, 0x70, 0x00
	.type		$str$25,@object
	.size		$str$25,(__unnamed_1 - $str$25)
$str$25:
        /*008d*/ 	.byte	0x28, 0x28, 0x75, 0x69, 0x6e, 0x74, 0x33, 0x32, 0x5f, 0x74, 0x28, 0x74, 0x68, 0x72, 0x65, 0x61
        /*009d*/ 	.byte	0x64, 0x49, 0x64, 0x78, 0x2e, 0x78, 0x29, 0x20, 0x2f, 0x20, 0x33, 0x32, 0x29, 0x20, 0x25, 0x20
        /*00ad*/ 	.byte	0x34, 0x29, 0x20, 0x3d, 0x3d, 0x20, 0x28, 0x28, 0x28, 0x74, 0x6d, 0x65, 0x6d, 0x5f, 0x61, 0x64
        /*00bd*/ 	.byte	0x64, 0x72, 0x20, 0x3e, 0x3e, 0x20, 0x31, 0x36, 0x29, 0x20, 0x2f, 0x20, 0x33, 0x32, 0x29, 0x20
        /*00cd*/ 	.byte	0x25, 0x20, 0x34, 0x29, 0x00
	.type		__unnamed_1,@object
	.size		__unnamed_1,(__unnamed_2 - __unnamed_1)
__unnamed_1:
        /*00d2*/ 	.byte	0x61, 0x75, 0x74, 0x6f, 0x20, 0x63, 0x75, 0x74, 0x65, 0x3a, 0x3a, 0x61, 0x73, 0x5f, 0x70, 0x6f
        /* <DEDUP_REMOVED lines=24> */
        /*0262*/ 	.byte	0x30, 0x34, 0x38, 0x3e, 0x3e, 0x3e, 0x3e, 0x5d, 0x00
	.type		__unnamed_2,@object
	.size		__unnamed_2,(.L_2 - __unnamed_2)
__unnamed_2:
        /* <DEDUP_REMOVED lines=45> */
        /*053b*/ 	.byte	0x3e, 0x3e, 0x3e, 0x5d, 0x00
.L_2:


//--------------------- .nv.shared._ZN7cutlass13device_kernelINS_4gemm6kernel13GemmUniversalIN4cute5tupleIJiiiiEEENS1_10collective13CollectiveMmaINS1_35MainloopSm100TmaUmmaWarpSpecializedILi3ELi2ELi4ENS5_IJNS4_1CILi1EEESB_SB_EEEEENS5_IJNSA_ILi64EEESE_NSA_ILi256EEEEEENS_10bfloat16_tENS5_IJlSB_lEEESH_SI_NS4_8TiledMMAINS4_8MMA_AtomIJNS4_20SM100_MMA_F16BF16_SSISH_SH_fLi64ELi64ELNS4_4UMMA5MajorE0ELSN_0ELNSM_7ScaleInE0ELSO_0EEEEEENS4_6LayoutISC_NS5_IJNSA_ILi0EEESS_SS_EEEEENS5_IJNS4_10UnderscoreESV_SV_EEEEENS4_13SM90_TMA_LOADENS4_14ComposedLayoutINS4_7SwizzleILi3ELi4ELi3EEENS4_18smem_ptr_flag_bitsILi16EEENSR_INS5_IJNSA_ILi8EEESE_EEENS5_IJSE_SB_EEEEEEEvNS4_8identityESY_S18_vS19_EENS_8epilogue10collective18CollectiveEpilogueINS1B_23Sm100TmaWarpSpecializedILi3ELi2ELi16ELb1ELb0EEEJSG_NS5_IJNSR_ISE_SB_EENSR_INSA_ILi32EEESB_EEEEESH_SI_SH_SI_NS1B_6fusion15FusionCallbacksIS1F_NS1K_17LinearCombinationISH_fSH_fLNS_15FloatRoundStyleE2EEESG_S1J_JEEENS4_5SM1004TMEM4LOAD26SM100_TMEM_LOAD_16dp256b4xESY_NSZ_INS10_ILi2ELi4ELi3EEES13_NSR_INS5_IJS14_S1H_EEENS5_IJS1H_SB_EEEEEEENS4_17SM75_U32x4_LDSM_NENS4_14SM90_TMA_STOREES1Y_NS4_17SM90_U32x4_STSM_NENS4_39AutoVectorizingCopyWithAssumedAlignmentILi128EEEEEEvvEEEEvNT_6ParamsE --------------------------
	.section	.nv.shared._ZN7cutlass13device_kernelINS_4gemm6kernel13GemmUniversalIN4cute5tupleIJiiiiEEENS1_10collective13CollectiveMmaINS1_35MainloopSm100TmaUmmaWarpSpecializedILi3ELi2ELi4ENS5_IJNS4_1CILi1EEESB_SB_EEEEENS5_IJNSA_ILi64EEESE_NSA_ILi256EEEEEENS_10bfloat16_tENS5_IJlSB_lEEESH_SI_NS4_8TiledMMAINS4_8MMA_AtomIJNS4_20SM100_MMA_F16BF16_SSISH_SH_fLi64ELi64ELNS4_4UMMA5MajorE0ELSN_0ELNSM_7ScaleInE0ELSO_0EEEEEENS4_6LayoutISC_NS5_IJNSA_ILi0EEESS_SS_EEEEENS5_IJNS4_10UnderscoreESV_SV_EEEEENS4_13SM90_TMA_LOADENS4_14ComposedLayoutINS4_7SwizzleILi3ELi4ELi3EEENS4_18smem_ptr_flag_bitsILi16EEENSR_INS5_IJNSA_ILi8EEESE_EEENS5_IJSE_SB_EEEEEEEvNS4_8identityESY_S18_vS19_EENS_8epilogue10collective18CollectiveEpilogueINS1B_23Sm100TmaWarpSpecializedILi3ELi2ELi16ELb1ELb0EEEJSG_NS5_IJNSR_ISE_SB_EENSR_INSA_ILi32EEESB_EEEEESH_SI_SH_SI_NS1B_6fusion15FusionCallbacksIS1F_NS1K_17LinearCombinationISH_fSH_fLNS_15FloatRoundStyleE2EEESG_S1J_JEEENS4_5SM1004TMEM4LOAD26SM100_TMEM_LOAD_16dp256b4xESY_NSZ_INS10_ILi2ELi4ELi3EEES13_NSR_INS5_IJS14_S1H_EEENS5_IJS1H_SB_EEEEEEENS4_17SM75_U32x4_LDSM_NENS4_14SM90_TMA_STOREES1Y_NS4_17SM90_U32x4_STSM_NENS4_39AutoVectorizingCopyWithAssumedAlignmentILi128EEEEEEvvEEEEvNT_6ParamsE,"aw",@nobits
	.sectionflags	@""
	.align	16
	.zero		1024


//--------------------- .nv.shared.reserved.0     --------------------------
	.section	.nv.shared.reserved.0,"aw",@nobits
	.weak		__nv_reservedSMEM_offset_0_alias
	.size		__nv_reservedSMEM_offset_0_alias, 0, 64
	.other		__nv_reservedSMEM_offset_0_alias,@"STO_CUDA_RESERVED_SHARED STV_DEFAULT"
__nv_reservedSMEM_offset_0_alias:
	.zero		0
.nv.shared.reserved.0:
	.zero		64
	.weak		__nv_reservedSMEM_tcgen05_partition
	.type		__nv_reservedSMEM_tcgen05_partition,@object
	.size		__nv_reservedSMEM_tcgen05_partition,(.L_0 - __nv_reservedSMEM_tcgen05_partition)
__nv_reservedSMEM_tcgen05_partition:
	.zero		32
.L_0:


//--------------------- .nv.global                --------------------------
	.section	.nv.global,"aw",@nobits
.nv.global:
	.type		_ZN40_INTERNAL_ba3b9e13_4_k_cu_58a2f7d1_126204cute1_E,@object
	.size		_ZN40_INTERNAL_ba3b9e13_4_k_cu_58a2f7d1_126204cute1_E,(_ZN40_INTERNAL_ba3b9e13_4_k_cu_58a2f7d1_126204cuda3std3__45__cpo6cbeginE - _ZN40_INTERNAL_ba3b9e13_4_k_cu_58a2f7d1_126204cute1_E)
_ZN40_INTERNAL_ba3b9e13_4_k_cu_58a2f7d1_126204cute1_E:
	.zero		1
	.type		_ZN40_INTERNAL_ba3b9e13_4_k_cu_58a2f7d1_126204cuda3std3__45__cpo6cbeginE,@object
	.size		_ZN40_INTERNAL_ba3b9e13_4_k_cu_58a2f7d1_126204cuda3std3__45__cpo6cbeginE,(_ZN40_INTERNAL_ba3b9e13_4_k_cu_58a2f7d1_126204cuda3std3__48in_placeE - _ZN40_INTERNAL_ba3b9e13_4_k_cu_58a2f7d1_126204cuda3std3__45__cpo6cbeginE)
_ZN40_INTERNAL_ba3b9e13_4_k_cu_58a2f7d1_126204cuda3std3__45__cpo6cbeginE:
	.zero		1
	.type		_ZN40_INTERNAL_ba3b9e13_4_k_cu_58a2f7d1_126204cuda3std3__48in_placeE,@object
	.size		_ZN40_INTERNAL_ba3b9e13_4_k_cu_58a2f7d1_126204cuda3std3__48in_placeE,(_ZN40_INTERNAL_ba3b9e13_4_k_cu_58a2f7d1_126204cuda3std6ranges3__45__cpo9iter_moveE - _ZN40_INTERNAL_ba3b9e13_4_k_cu_58a2f7d1_126204cuda3std3__48in_placeE)
_ZN40_INTERNAL_ba3b9e13_4_k_cu_58a2f7d1_126204cuda3std3__48in_placeE:
	.zero		1
	.type		_ZN40_INTERNAL_ba3b9e13_4_k_cu_58a2f7d1_126204cuda3std6ranges3__45__cpo9iter_moveE,@object
	.size		_ZN40_INTERNAL_ba3b9e13_4_k_cu_58a2f7d1_126204cuda3std6ranges3__45__cpo9iter_moveE,(_ZN40_INTERNAL_ba3b9e13_4_k_cu_58a2f7d1_126204cuda3std3__45__cpo5beginE - _ZN40_INTERNAL_ba3b9e13_4_k_cu_58a2f7d1_126204cuda3std6ranges3__45__cpo9iter_moveE)
_ZN40_INTERNAL_ba3b9e13_4_k_cu_58a2f7d1_126204cuda3std6ranges3__45__cpo9iter_moveE:
	.zero		1
	.type		_ZN40_INTERNAL_ba3b9e13_4_k_cu_58a2f7d1_126204cuda3std3__45__cpo5beginE,@object
	.size		_ZN40_INTERNAL_ba3b9e13_4_k_cu_58a2f7d1_126204cuda3std3__45__cpo5beginE,(_ZN40_INTERNAL_ba3b9e13_4_k_cu_58a2f7d1_126204cuda3std3__442_GLOBAL__N__ba3b9e13_4_k_cu_58a2f7d1_126206ignoreE - _ZN40_INTERNAL_ba3b9e13_4_k_cu_58a2f7d1_126204cuda3std3__45__cpo5beginE)
_ZN40_INTERNAL_ba3b9e13_4_k_cu_58a2f7d1_126204cuda3std3__45__cpo5beginE:
	.zero		1
	.type		_ZN40_INTERNAL_ba3b9e13_4_k_cu_58a2f7d1_126204cuda3std3__442_GLOBAL__N__ba3b9e13_4_k_cu_58a2f7d1_126206ignoreE,@object
	.size		_ZN40_INTERNAL_ba3b9e13_4_k_cu_58a2f7d1_126204cuda3std3__442_GLOBAL__N__ba3b9e13_4_k_cu_58a2f7d1_126206ignoreE,(_ZN40_INTERNAL_ba3b9e13_4_k_cu_58a2f7d1_126204cute7productE - _ZN40_INTERNAL_ba3b9e13_4_k_cu_58a2f7d1_126204cuda3std3__442_GLOBAL__N__ba3b9e13_4_k_cu_58a2f7d1_126206ignoreE)
_ZN40_INTERNAL_ba3b9e13_4_k_cu_58a2f7d1_126204cuda3std3__442_GLOBAL__N__ba3b9e13_4_k_cu_58a2f7d1_126206ignoreE:
	.zero		1
	.type		_ZN40_INTERNAL_ba3b9e13_4_k_cu_58a2f7d1_126204cute7productE,@object
	.size		_ZN40_INTERNAL_ba3b9e13_4_k_cu_58a2f7d1_126204cute7productE,(_ZN40_INTERNAL_ba3b9e13_4_k_cu_58a2f7d1_126204cuda3std3__45__cpo3endE - _ZN40_INTERNAL_ba3b9e13_4_k_cu_58a2f7d1_126204cute7productE)
_ZN40_INTERNAL_ba3b9e13_4_k_cu_58a2f7d1_126204cute7productE:
	.zero		1
	.type		_ZN40_INTERNAL_ba3b9e13_4_k_cu_58a2f7d1_126204cuda3std3__45__cpo3endE,@object
	.size		_ZN40_INTERNAL_ba3b9e13_4_k_cu_58a2f7d1_126204cuda3std3__45__cpo3endE,(_ZN40_INTERNAL_ba3b9e13_4_k_cu_58a2f7d1_126204cuda3std3__419piecewise_constructE - _ZN40_INTERNAL_ba3b9e13_4_k_cu_58a2f7d1_126204cuda3std3__45__cpo3endE)
_ZN40_INTERNAL_ba3b9e13_4_k_cu_58a2f7d1_126204cuda3std3__45__cpo3endE:
	.zero		1
	.type		_ZN40_INTERNAL_ba3b9e13_4_k_cu_58a2f7d1_126204cuda3std3__419piecewise_constructE,@object
	.size		_ZN40_INTERNAL_ba3b9e13_4_k_cu_58a2f7d1_126204cuda3std3__419piecewise_constructE,(_ZN40_INTERNAL_ba3b9e13_4_k_cu_58a2f7d1_126204cuda3std3__45__cpo4cendE - _ZN40_INTERNAL_ba3b9e13_4_k_cu_58a2f7d1_126204cuda3std3__419piecewise_constructE)
_ZN40_INTERNAL_ba3b9e13_4_k_cu_58a2f7d1_126204cuda3std3__419piecewise_constructE:
	.zero		1
	.type		_ZN40_INTERNAL_ba3b9e13_4_k_cu_58a2f7d1_126204cuda3std3__45__cpo4cendE,@object
	.size		_ZN40_INTERNAL_ba3b9e13_4_k_cu_58a2f7d1_126204cuda3std3__45__cpo4cendE,(_ZN40_INTERNAL_ba3b9e13_4_k_cu_58a2f7d1_126204cuda3std6ranges3__45__cpo4swapE - _ZN40_INTERNAL_ba3b9e13_4_k_cu_58a2f7d1_126204cuda3std3__45__cpo4cendE)
_ZN40_INTERNAL_ba3b9e13_4_k_cu_58a2f7d1_126204cuda3std3__45__cpo4cendE:
	.zero		1
	.type		_ZN40_INTERNAL_ba3b9e13_4_k_cu_58a2f7d1_126204cuda3std6ranges3__45__cpo4swapE,@object
	.size		_ZN40_INTERNAL_ba3b9e13_4_k_cu_58a2f7d1_126204cuda3std6ranges3__45__cpo4swapE,(.L_10 - _ZN40_INTERNAL_ba3b9e13_4_k_cu_58a2f7d1_126204cuda3std6ranges3__45__cpo4swapE)
_ZN40_INTERNAL_ba3b9e13_4_k_cu_58a2f7d1_126204cuda3std6ranges3__45__cpo4swapE:
	.zero		1
.L_10:


//--------------------- .nv.constant0._ZN7cutlass13device_kernelINS_4gemm6kernel13GemmUniversalIN4cute5tupleIJiiiiEEENS1_10collective13CollectiveMmaINS1_35MainloopSm100TmaUmmaWarpSpecializedILi3ELi2ELi4ENS5_IJNS4_1CILi1EEESB_SB_EEEEENS5_IJNSA_ILi64EEESE_NSA_ILi256EEEEEENS_10bfloat16_tENS5_IJlSB_lEEESH_SI_NS4_8TiledMMAINS4_8MMA_AtomIJNS4_20SM100_MMA_F16BF16_SSISH_SH_fLi64ELi64ELNS4_4UMMA5MajorE0ELSN_0ELNSM_7ScaleInE0ELSO_0EEEEEENS4_6LayoutISC_NS5_IJNSA_ILi0EEESS_SS_EEEEENS5_IJNS4_10UnderscoreESV_SV_EEEEENS4_13SM90_TMA_LOADENS4_14ComposedLayoutINS4_7SwizzleILi3ELi4ELi3EEENS4_18smem_ptr_flag_bitsILi16EEENSR_INS5_IJNSA_ILi8EEESE_EEENS5_IJSE_SB_EEEEEEEvNS4_8identityESY_S18_vS19_EENS_8epilogue10collective18CollectiveEpilogueINS1B_23Sm100TmaWarpSpecializedILi3ELi2ELi16ELb1ELb0EEEJSG_NS5_IJNSR_ISE_SB_EENSR_INSA_ILi32EEESB_EEEEESH_SI_SH_SI_NS1B_6fusion15FusionCallbacksIS1F_NS1K_17LinearCombinationISH_fSH_fLNS_15FloatRoundStyleE2EEESG_S1J_JEEENS4_5SM1004TMEM4LOAD26SM100_TMEM_LOAD_16dp256b4xESY_NSZ_INS10_ILi2ELi4ELi3EEES13_NSR_INS5_IJS14_S1H_EEENS5_IJS1H_SB_EEEEEEENS4_17SM75_U32x4_LDSM_NENS4_14SM90_TMA_STOREES1Y_NS4_17SM90_U32x4_STSM_NENS4_39AutoVectorizingCopyWithAssumedAlignmentILi128EEEEEEvvEEEEvNT_6ParamsE --------------------------
	.section	.nv.constant0._ZN7cutlass13device_kernelINS_4gemm6kernel13GemmUniversalIN4cute5tupleIJiiiiEEENS1_10collective13CollectiveMmaINS1_35MainloopSm100TmaUmmaWarpSpecializedILi3ELi2ELi4ENS5_IJNS4_1CILi1EEESB_SB_EEEEENS5_IJNSA_ILi64EEESE_NSA_ILi256EEEEEENS_10bfloat16_tENS5_IJlSB_lEEESH_SI_NS4_8TiledMMAINS4_8MMA_AtomIJNS4_20SM100_MMA_F16BF16_SSISH_SH_fLi64ELi64ELNS4_4UMMA5MajorE0ELSN_0ELNSM_7ScaleInE0ELSO_0EEEEEENS4_6LayoutISC_NS5_IJNSA_ILi0EEESS_SS_EEEEENS5_IJNS4_10UnderscoreESV_SV_EEEEENS4_13SM90_TMA_LOADENS4_14ComposedLayoutINS4_7SwizzleILi3ELi4ELi3EEENS4_18smem_ptr_flag_bitsILi16EEENSR_INS5_IJNSA_ILi8EEESE_EEENS5_IJSE_SB_EEEEEEEvNS4_8identityESY_S18_vS19_EENS_8epilogue10collective18CollectiveEpilogueINS1B_23Sm100TmaWarpSpecializedILi3ELi2ELi16ELb1ELb0EEEJSG_NS5_IJNSR_ISE_SB_EENSR_INSA_ILi32EEESB_EEEEESH_SI_SH_SI_NS1B_6fusion15FusionCallbacksIS1F_NS1K_17LinearCombinationISH_fSH_fLNS_15FloatRoundStyleE2EEESG_S1J_JEEENS4_5SM1004TMEM4LOAD26SM100_TMEM_LOAD_16dp256b4xESY_NSZ_INS10_ILi2ELi4ELi3EEES13_NSR_INS5_IJS14_S1H_EEENS5_IJS1H_SB_EEEEEEENS4_17SM75_U32x4_LDSM_NENS4_14SM90_TMA_STOREES1Y_NS4_17SM90_U32x4_STSM_NENS4_39AutoVectorizingCopyWithAssumedAlignmentILi128EEEEEEvvEEEEvNT_6ParamsE,"a",@progbits
	.sectionflags	@""
	.align	4
.nv.constant0._ZN7cutlass13device_kernelINS_4gemm6kernel13GemmUniversalIN4cute5tupleIJiiiiEEENS1_10collective13CollectiveMmaINS1_35MainloopSm100TmaUmmaWarpSpecializedILi3ELi2ELi4ENS5_IJNS4_1CILi1EEESB_SB_EEEEENS5_IJNSA_ILi64EEESE_NSA_ILi256EEEEEENS_10bfloat16_tENS5_IJlSB_lEEESH_SI_NS4_8TiledMMAINS4_8MMA_AtomIJNS4_20SM100_MMA_F16BF16_SSISH_SH_fLi64ELi64ELNS4_4UMMA5MajorE0ELSN_0ELNSM_7ScaleInE0ELSO_0EEEEEENS4_6LayoutISC_NS5_IJNSA_ILi0EEESS_SS_EEEEENS5_IJNS4_10UnderscoreESV_SV_EEEEENS4_13SM90_TMA_LOADENS4_14ComposedLayoutINS4_7SwizzleILi3ELi4ELi3EEENS4_18smem_ptr_flag_bitsILi16EEENSR_INS5_IJNSA_ILi8EEESE_EEENS5_IJSE_SB_EEEEEEEvNS4_8identityESY_S18_vS19_EENS_8epilogue10collective18CollectiveEpilogueINS1B_23Sm100TmaWarpSpecializedILi3ELi2ELi16ELb1ELb0EEEJSG_NS5_IJNSR_ISE_SB_EENSR_INSA_ILi32EEESB_EEEEESH_SI_SH_SI_NS1B_6fusion15FusionCallbacksIS1F_NS1K_17LinearCombinationISH_fSH_fLNS_15FloatRoundStyleE2EEESG_S1J_JEEENS4_5SM1004TMEM4LOAD26SM100_TMEM_LOAD_16dp256b4xESY_NSZ_INS10_ILi2ELi4ELi3EEES13_NSR_INS5_IJS14_S1H_EEENS5_IJS1H_SB_EEEEEEENS4_17SM75_U32x4_LDSM_NENS4_14SM90_TMA_STOREES1Y_NS4_17SM90_U32x4_STSM_NENS4_39AutoVectorizingCopyWithAssumedAlignmentILi128EEEEEEvvEEEEvNT_6ParamsE:
	.zero		2944


//--------------------- SYMBOLS --------------------------

	.type		.nv.reservedSmem.offset0,@object
	.size		.nv.reservedSmem.offset0,0x4
	.type		.nv.reservedSmem.cap,@object
	.size		.nv.reservedSmem.cap,0x4
	.type		__assertfail,@function
